// auto-generated by cutlass_sweep.sparse_gemm — config: {"arch": "sm_90", "cluster_m": 1, "cluster_n": 1, "dtype": "int8", "tile_k": 128, "tile_m": 64, "tile_n": 64}
#include "cutlass/cutlass.h"
#include "cutlass/gemm/collective/collective_builder.hpp"
#include "cutlass/gemm/device/gemm_universal_adapter.h"
#include "cutlass/gemm/kernel/gemm_universal.hpp"
#include "cutlass/epilogue/collective/collective_builder.hpp"

using Elem = int8_t;
using Acc  = int32_t;
using TileShape    = cute::Shape<cute::_64, cute::_64, cute::_128>;
using ClusterShape = cute::Shape<cute::_1, cute::_1, cute::_1>;

using CollectiveEpilogue = typename cutlass::epilogue::collective::CollectiveBuilder<
    cutlass::arch::Sm90, cutlass::arch::OpClassSparseTensorOp,
    TileShape, ClusterShape,
    cutlass::epilogue::collective::EpilogueTileAuto,
    Acc, Acc,
    Acc, cutlass::layout::ColumnMajor, 128 / cutlass::sizeof_bits<Acc>::value,
    Acc, cutlass::layout::ColumnMajor, 128 / cutlass::sizeof_bits<Acc>::value,
    cutlass::epilogue::collective::EpilogueScheduleAuto
  >::CollectiveOp;

using CollectiveMainloop = typename cutlass::gemm::collective::CollectiveBuilder<
    cutlass::arch::Sm90, cutlass::arch::OpClassSparseTensorOp,
    Elem, cutlass::layout::RowMajor, 128 / cutlass::sizeof_bits<Elem>::value,
    Elem, cutlass::layout::ColumnMajor, 128 / cutlass::sizeof_bits<Elem>::value,
    Acc,
    TileShape, ClusterShape,
    cutlass::gemm::collective::StageCountAutoCarveout<static_cast<int>(sizeof(typename CollectiveEpilogue::SharedStorage))>,
    cutlass::gemm::collective::KernelScheduleAuto
  >::CollectiveOp;

using GemmKernel = cutlass::gemm::kernel::GemmUniversal<
    cute::Shape<int,int,int,int>,
    CollectiveMainloop,
    CollectiveEpilogue
>;
using Gemm = cutlass::gemm::device::GemmUniversalAdapter<GemmKernel>;

auto* _anchor = &cutlass::device_kernel<GemmKernel>;


// ===== COMPILED SASS (sm_90a) =====

	.target	sm_90a

	.elftype	@"ET_EXEC"


//--------------------- .note.nv.tkinfo           --------------------------
	.section	.note.nv.tkinfo,"",@"SHT_NOTE"
	.sectionflags	@"SHF_NOTE_NV_TKINFO"
	.tkinfo
        /*0018*/ 	.word	0x00000002
        /*0030*/ 	.string	""
        /*0030*/ 	.string	"ptxas"
        /*0030*/ 	.string	"Cuda compilation tools, release 13.0, V13.0.88"
        /*0030*/ 	.string	"Build cuda_13.0.r13.0/compiler.36424714_0"
        /*0030*/ 	.string	"-arch sm_90a -m 64 "



//--------------------- .note.nv.cuinfo           --------------------------
	.section	.note.nv.cuinfo,"",@"SHT_NOTE"
	.sectionflags	@"SHF_NOTE_NV_CUINFO"
        /*0018*/ 	.short	0x0002
        /*001a*/ 	.short	0x005a
        /*001c*/ 	.short	0x0082
	.zero		2


//--------------------- .nv.info                  --------------------------
	.section	.nv.info,"",@"SHT_CUDA_INFO"
	.align	4


	//----- nvinfo : EIATTR_REGCOUNT
	.align		4
        /*0000*/ 	.byte	0x04, 0x2f
        /*0002*/ 	.short	(.L_12 - .L_11)
	.align		4
.L_11:
        /*0004*/ 	.word	index@(_ZN7cutlass13device_kernelINS_4gemm6kernel13GemmUniversalIN4cute5tupleIJiiiiEEENS1_10collective13CollectiveMmaINS1_40MainloopSm90TmaGmmaWarpSpecializedSparseILi17ENS5_IJNS4_1CILi1EEESB_SB_EEENS1_32KernelTmaWarpSpecializedPingpongEEENS5_IJNSA_ILi64EEESF_NSA_ILi128EEEEEEaNS5_IJNS4_6LayoutINS5_IJiNS5_IJNSA_ILi2EEEiEEEiEEENS5_IJlNS5_IJSB_SJ_EEElEEEEENSI_INS5_IJNS5_IJSF_iEEENS5_IJSG_iEEEiEEENS5_IJNS5_IJSG_NSA_ILi8192EEEEEENS5_IJSB_lEEElEEEEEEEEaNS5_IJlSB_lEEENS4_8TiledMMAINS4_8MMA_AtomIJNS4_4SM904GMMA6SPARSE27GMMA_64x64x64_S32S8S8_SS_TNILNS12_9SparseSelE0EEEEEENSI_ISC_NS5_IJNSA_ILi0EEES18_S18_EEEEENS5_IJNS4_10UnderscoreES1B_S1B_EEEEENS4_13SM90_TMA_LOADENS4_14ComposedLayoutINS4_7SwizzleILi2ELi4ELi3EEENS4_25smem_sparse_ptr_flag_bitsILi2ELi8EEENSI_INS5_IJNS5_IJSB_NSA_ILi8EEEEEENS5_IJSJ_SF_EEEEEENS5_IJNS5_IJS18_SG_EEESM_EEEEEEEvNS4_8identityES1E_NS1F_INS1G_ILi3ELi4ELi3EEENS4_18smem_ptr_flag_bitsILi8EEENSI_INS5_IJS1K_SG_EEENS5_IJSG_SB_EEEEEEEvS1S_EENS_8epilogue10collective6detail29Sm90TmaWarpSpecializedAdapterINS22_15DefaultEpilogueIiNS5_IJSB_llEEES26_NS21_6thread17LinearCombinationIiLi1EiiLNS27_9ScaleType4KindE0ELNS_15FloatRoundStyleE2EiEENS1_15EpilogueDefaultEEEEEvvEEEEvNT_6ParamsE)
        /*0008*/ 	.word	0x000000a8


	//----- nvinfo : EIATTR_FRAME_SIZE
	.align		4
.L_12:
        /*000c*/ 	.byte	0x04, 0x11
        /*000e*/ 	.short	(.L_14 - .L_13)
	.align		4
.L_13:
        /*0010*/ 	.word	index@(_ZN7cutlass13device_kernelINS_4gemm6kernel13GemmUniversalIN4cute5tupleIJiiiiEEENS1_10collective13CollectiveMmaINS1_40MainloopSm90TmaGmmaWarpSpecializedSparseILi17ENS5_IJNS4_1CILi1EEESB_SB_EEENS1_32KernelTmaWarpSpecializedPingpongEEENS5_IJNSA_ILi64EEESF_NSA_ILi128EEEEEEaNS5_IJNS4_6LayoutINS5_IJiNS5_IJNSA_ILi2EEEiEEEiEEENS5_IJlNS5_IJSB_SJ_EEElEEEEENSI_INS5_IJNS5_IJSF_iEEENS5_IJSG_iEEEiEEENS5_IJNS5_IJSG_NSA_ILi8192EEEEEENS5_IJSB_lEEElEEEEEEEEaNS5_IJlSB_lEEENS4_8TiledMMAINS4_8MMA_AtomIJNS4_4SM904GMMA6SPARSE27GMMA_64x64x64_S32S8S8_SS_TNILNS12_9SparseSelE0EEEEEENSI_ISC_NS5_IJNSA_ILi0EEES18_S18_EEEEENS5_IJNS4_10UnderscoreES1B_S1B_EEEEENS4_13SM90_TMA_LOADENS4_14ComposedLayoutINS4_7SwizzleILi2ELi4ELi3EEENS4_25smem_sparse_ptr_flag_bitsILi2ELi8EEENSI_INS5_IJNS5_IJSB_NSA_ILi8EEEEEENS5_IJSJ_SF_EEEEEENS5_IJNS5_IJS18_SG_EEESM_EEEEEEEvNS4_8identityES1E_NS1F_INS1G_ILi3ELi4ELi3EEENS4_18smem_ptr_flag_bitsILi8EEENSI_INS5_IJS1K_SG_EEENS5_IJSG_SB_EEEEEEEvS1S_EENS_8epilogue10collective6detail29Sm90TmaWarpSpecializedAdapterINS22_15DefaultEpilogueIiNS5_IJSB_llEEES26_NS21_6thread17LinearCombinationIiLi1EiiLNS27_9ScaleType4KindE0ELNS_15FloatRoundStyleE2EiEENS1_15EpilogueDefaultEEEEEvvEEEEvNT_6ParamsE)
        /*0014*/ 	.word	0x00000000


	//----- nvinfo : EIATTR_MIN_STACK_SIZE
	.align		4
.L_14:
        /*0018*/ 	.byte	0x04, 0x12
        /*001a*/ 	.short	(.L_16 - .L_15)
	.align		4
.L_15:
        /*001c*/ 	.word	index@(_ZN7cutlass13device_kernelINS_4gemm6kernel13GemmUniversalIN4cute5tupleIJiiiiEEENS1_10collective13CollectiveMmaINS1_40MainloopSm90TmaGmmaWarpSpecializedSparseILi17ENS5_IJNS4_1CILi1EEESB_SB_EEENS1_32KernelTmaWarpSpecializedPingpongEEENS5_IJNSA_ILi64EEESF_NSA_ILi128EEEEEEaNS5_IJNS4_6LayoutINS5_IJiNS5_IJNSA_ILi2EEEiEEEiEEENS5_IJlNS5_IJSB_SJ_EEElEEEEENSI_INS5_IJNS5_IJSF_iEEENS5_IJSG_iEEEiEEENS5_IJNS5_IJSG_NSA_ILi8192EEEEEENS5_IJSB_lEEElEEEEEEEEaNS5_IJlSB_lEEENS4_8TiledMMAINS4_8MMA_AtomIJNS4_4SM904GMMA6SPARSE27GMMA_64x64x64_S32S8S8_SS_TNILNS12_9SparseSelE0EEEEEENSI_ISC_NS5_IJNSA_ILi0EEES18_S18_EEEEENS5_IJNS4_10UnderscoreES1B_S1B_EEEEENS4_13SM90_TMA_LOADENS4_14ComposedLayoutINS4_7SwizzleILi2ELi4ELi3EEENS4_25smem_sparse_ptr_flag_bitsILi2ELi8EEENSI_INS5_IJNS5_IJSB_NSA_ILi8EEEEEENS5_IJSJ_SF_EEEEEENS5_IJNS5_IJS18_SG_EEESM_EEEEEEEvNS4_8identityES1E_NS1F_INS1G_ILi3ELi4ELi3EEENS4_18smem_ptr_flag_bitsILi8EEENSI_INS5_IJS1K_SG_EEENS5_IJSG_SB_EEEEEEEvS1S_EENS_8epilogue10collective6detail29Sm90TmaWarpSpecializedAdapterINS22_15DefaultEpilogueIiNS5_IJSB_llEEES26_NS21_6thread17LinearCombinationIiLi1EiiLNS27_9ScaleType4KindE0ELNS_15FloatRoundStyleE2EiEENS1_15EpilogueDefaultEEEEEvvEEEEvNT_6ParamsE)
        /*0020*/ 	.word	0x00000000
.L_16:


//--------------------- .nv.compat                --------------------------
	.section	.nv.compat,"",@"SHT_CUDA_COMPAT_INFO"
	.align	4
        /*0000*/ 	.byte	0x02, 0x09, 0x01, 0x00, 0x02, 0x02, 0x04, 0x00, 0x02, 0x05, 0x05, 0x00, 0x03, 0x07, 0x01, 0x01
        /*0010*/ 	.byte	0x02, 0x03, 0x01, 0x00, 0x02, 0x06, 0x01, 0x00, 0x04, 0x0b, 0x08, 0x00, 0x00, 0x00, 0x00, 0x00
        /*0020*/ 	.byte	0x00, 0x00, 0x00, 0x00


//--------------------- .nv.info._ZN7cutlass13device_kernelINS_4gemm6kernel13GemmUniversalIN4cute5tupleIJiiiiEEENS1_10collective13CollectiveMmaINS1_40MainloopSm90TmaGmmaWarpSpecializedSparseILi17ENS5_IJNS4_1CILi1EEESB_SB_EEENS1_32KernelTmaWarpSpecializedPingpongEEENS5_IJNSA_ILi64EEESF_NSA_ILi128EEEEEEaNS5_IJNS4_6LayoutINS5_IJiNS5_IJNSA_ILi2EEEiEEEiEEENS5_IJlNS5_IJSB_SJ_EEElEEEEENSI_INS5_IJNS5_IJSF_iEEENS5_IJSG_iEEEiEEENS5_IJNS5_IJSG_NSA_ILi8192EEEEEENS5_IJSB_lEEElEEEEEEEEaNS5_IJlSB_lEEENS4_8TiledMMAINS4_8MMA_AtomIJNS4_4SM904GMMA6SPARSE27GMMA_64x64x64_S32S8S8_SS_TNILNS12_9SparseSelE0EEEEEENSI_ISC_NS5_IJNSA_ILi0EEES18_S18_EEEEENS5_IJNS4_10UnderscoreES1B_S1B_EEEEENS4_13SM90_TMA_LOADENS4_14ComposedLayoutINS4_7SwizzleILi2ELi4ELi3EEENS4_25smem_sparse_ptr_flag_bitsILi2ELi8EEENSI_INS5_IJNS5_IJSB_NSA_ILi8EEEEEENS5_IJSJ_SF_EEEEEENS5_IJNS5_IJS18_SG_EEESM_EEEEEEEvNS4_8identityES1E_NS1F_INS1G_ILi3ELi4ELi3EEENS4_18smem_ptr_flag_bitsILi8EEENSI_INS5_IJS1K_SG_EEENS5_IJSG_SB_EEEEEEEvS1S_EENS_8epilogue10collective6detail29Sm90TmaWarpSpecializedAdapterINS22_15DefaultEpilogueIiNS5_IJSB_llEEES26_NS21_6thread17LinearCombinationIiLi1EiiLNS27_9ScaleType4KindE0ELNS_15FloatRoundStyleE2EiEENS1_15EpilogueDefaultEEEEEvvEEEEvNT_6ParamsE --------------------------
	.section	.nv.info._ZN7cutlass13device_kernelINS_4gemm6kernel13GemmUniversalIN4cute5tupleIJiiiiEEENS1_10collective13CollectiveMmaINS1_40MainloopSm90TmaGmmaWarpSpecializedSparseILi17ENS5_IJNS4_1CILi1EEESB_SB_EEENS1_32KernelTmaWarpSpecializedPingpongEEENS5_IJNSA_ILi64EEESF_NSA_ILi128EEEEEEaNS5_IJNS4_6LayoutINS5_IJiNS5_IJNSA_ILi2EEEiEEEiEEENS5_IJlNS5_IJSB_SJ_EEElEEEEENSI_INS5_IJNS5_IJSF_iEEENS5_IJSG_iEEEiEEENS5_IJNS5_IJSG_NSA_ILi8192EEEEEENS5_IJSB_lEEElEEEEEEEEaNS5_IJlSB_lEEENS4_8TiledMMAINS4_8MMA_AtomIJNS4_4SM904GMMA6SPARSE27GMMA_64x64x64_S32S8S8_SS_TNILNS12_9SparseSelE0EEEEEENSI_ISC_NS5_IJNSA_ILi0EEES18_S18_EEEEENS5_IJNS4_10UnderscoreES1B_S1B_EEEEENS4_13SM90_TMA_LOADENS4_14ComposedLayoutINS4_7SwizzleILi2ELi4ELi3EEENS4_25smem_sparse_ptr_flag_bitsILi2ELi8EEENSI_INS5_IJNS5_IJSB_NSA_ILi8EEEEEENS5_IJSJ_SF_EEEEEENS5_IJNS5_IJS18_SG_EEESM_EEEEEEEvNS4_8identityES1E_NS1F_INS1G_ILi3ELi4ELi3EEENS4_18smem_ptr_flag_bitsILi8EEENSI_INS5_IJS1K_SG_EEENS5_IJSG_SB_EEEEEEEvS1S_EENS_8epilogue10collective6detail29Sm90TmaWarpSpecializedAdapterINS22_15DefaultEpilogueIiNS5_IJSB_llEEES26_NS21_6thread17LinearCombinationIiLi1EiiLNS27_9ScaleType4KindE0ELNS_15FloatRoundStyleE2EiEENS1_15EpilogueDefaultEEEEEvvEEEEvNT_6ParamsE,"",@"SHT_CUDA_INFO"
	.sectionflags	@""
	.align	4


	//----- nvinfo : EIATTR_CUDA_API_VERSION
	.align		4
        /*0000*/ 	.byte	0x04, 0x37
        /*0002*/ 	.short	(.L_18 - .L_17)
.L_17:
        /*0004*/ 	.word	0x00000082


	//----- nvinfo : EIATTR_KPARAM_INFO
	.align		4
.L_18:
        /*0008*/ 	.byte	0x04, 0x17
        /*000a*/ 	.short	(.L_20 - .L_19)
.L_19:
        /*000c*/ 	.word	0x00000000
        /*0010*/ 	.short	0x0000
        /*0012*/ 	.short	0x0070
        /*0014*/ 	.byte	0x00, 0xf0, 0x01, 0x14


	//----- nvinfo : EIATTR_SPARSE_MMA_MASK
	.align		4
.L_20:
        /*0018*/ 	.byte	0x03, 0x50
        /*001a*/ 	.short	0x0004


	//----- nvinfo : EIATTR_MAXREG_COUNT
	.align		4
        /*001c*/ 	.byte	0x03, 0x1b
        /*001e*/ 	.short	0x00a8


	//----- nvinfo : EIATTR_NUM_BARRIERS
	.align		4
        /*0020*/ 	.byte	0x02, 0x4c
        /*0022*/ 	.byte	0x01
	.zero		1


	//----- nvinfo : EIATTR_MERCURY_ISA_VERSION
	.align		4
        /*0024*/ 	.byte	0x03, 0x5f
        /*0026*/ 	.short	0x0101


	//----- nvinfo : EIATTR_INT_WARP_WIDE_INSTR_OFFSETS
	.align		4
        /*0028*/ 	.byte	0x04, 0x31
        /*002a*/ 	.short	(.L_22 - .L_21)


	//   ....[0]....
.L_21:
        /*002c*/ 	.word	0x000005e0


	//   ....[1]....
        /*0030*/ 	.word	0x00000600


	//   ....[2]....
        /*0034*/ 	.word	0x00000680


	//   ....[3]....
        /*0038*/ 	.word	0x00000690


	//   ....[4]....
        /*003c*/ 	.word	0x000006a0


	//   ....[5]....
        /*0040*/ 	.word	0x000006c0


	//   ....[6]....
        /*0044*/ 	.word	0x00000750


	//   ....[7]....
        /*0048*/ 	.word	0x00000770


	//----- nvinfo : EIATTR_COOP_GROUP_MASK_REGIDS
	.align		4
.L_22:
        /*004c*/ 	.byte	0x04, 0x29
        /*004e*/ 	.short	(.L_24 - .L_23)


	//   ....[0]....
.L_23:
        /*0050*/ 	.word	0xffffffff


	//   ....[1]....
        /*0054*/ 	.word	0xffffffff


	//   ....[2]....
        /*0058*/ 	.word	0xffffffff


	//   ....[3]....
        /*005c*/ 	.word	0xffffffff


	//   ....[4]....
        /*0060*/ 	.word	0xffffffff


	//   ....[5]....
        /*0064*/ 	.word	0xffffffff


	//----- nvinfo : EIATTR_COOP_GROUP_INSTR_OFFSETS
	.align		4
.L_24:
        /*0068*/ 	.byte	0x04, 0x28
        /*006a*/ 	.short	(.L_26 - .L_25)


	//   ....[0]....
.L_25:
        /*006c*/ 	.word	0x00000060


	//   ....[1]....
        /*0070*/ 	.word	0x00000070


	//   ....[2]....
        /*0074*/ 	.word	0x00000160


	//   ....[3]....
        /*0078*/ 	.word	0x000004c0


	//   ....[4]....
        /*007c*/ 	.word	0x00000500


	//   ....[5]....
        /*0080*/ 	.word	0x00000540


	//----- nvinfo : EIATTR_REG_RECONFIG
	.align		4
.L_26:
        /*0084*/ 	.byte	0x01, 0x54
	.zero		2


	//----- nvinfo : EIATTR_MBARRIER_INSTR_OFFSETS
	.align		4
        /*0088*/ 	.byte	0x04, 0x39
        /*008a*/ 	.short	(.L_28 - .L_27)


	//   ....[0]....
.L_27:
        /*008c*/ 	.word	0x00000280
        /*0090*/ 	.word	0x000000ff
        /*0094*/ 	.word	0x00000000
        /*0098*/ 	.short	0x0100
        /*009a*/ 	.byte	0x08
	.zero		1


	//   ....[1]....
        /*009c*/ 	.word	0x00000290
        /*00a0*/ 	.word	0x000000ff
        /*00a4*/ 	.word	0x00000088
        /*00a8*/ 	.short	0x0100
        /*00aa*/ 	.byte	0x08
	.zero		1


	//   ....[2]....
        /*00ac*/ 	.word	0x000002a0
        /*00b0*/ 	.word	0x000000ff
        /*00b4*/ 	.word	0x00000008
        /*00b8*/ 	.short	0x0100
        /*00ba*/ 	.byte	0x08
	.zero		1


	//   ....[3]....
        /*00bc*/ 	.word	0x000002b0
        /*00c0*/ 	.word	0x000000ff
        /*00c4*/ 	.word	0x00000090
        /*00c8*/ 	.short	0x0100
        /*00ca*/ 	.byte	0x08
	.zero		1


	//   ....[4]....
        /*00cc*/ 	.word	0x000002c0
        /*00d0*/ 	.word	0x000000ff
        /*00d4*/ 	.word	0x00000010
        /*00d8*/ 	.short	0x0100
        /*00da*/ 	.byte	0x08
	.zero		1


	//   ....[5]....
        /*00dc*/ 	.word	0x000002d0
        /*00e0*/ 	.word	0x000000ff
        /*00e4*/ 	.word	0x00000098
        /*00e8*/ 	.short	0x0100
        /*00ea*/ 	.byte	0x08
	.zero		1


	//   ....[6]....
        /*00ec*/ 	.word	0x000002e0
        /*00f0*/ 	.word	0x000000ff
        /*00f4*/ 	.word	0x00000018
        /*00f8*/ 	.short	0x0100
        /*00fa*/ 	.byte	0x08
	.zero		1


	//   ....[7]....
        /*00fc*/ 	.word	0x000002f0
        /*0100*/ 	.word	0x000000ff
        /*0104*/ 	.word	0x000000a0
        /*0108*/ 	.short	0x0100
        /*010a*/ 	.byte	0x08
	.zero		1


	//   ....[8]....
        /*010c*/ 	.word	0x00000300
        /*0110*/ 	.word	0x000000ff
        /*0114*/ 	.word	0x00000020
        /*0118*/ 	.short	0x0100
        /*011a*/ 	.byte	0x08
	.zero		1


	//   ....[9]....
        /*011c*/ 	.word	0x00000310
        /*0120*/ 	.word	0x000000ff
        /*0124*/ 	.word	0x000000a8
        /*0128*/ 	.short	0x0100
        /*012a*/ 	.byte	0x08
	.zero		1


	//   ....[10]....
        /*012c*/ 	.word	0x00000320
        /*0130*/ 	.word	0x000000ff
        /*0134*/ 	.word	0x00000028
        /*0138*/ 	.short	0x0100
        /*013a*/ 	.byte	0x08
	.zero		1


	//   ....[11]....
        /*013c*/ 	.word	0x00000330
        /*0140*/ 	.word	0x000000ff
        /*0144*/ 	.word	0x000000b0
        /*0148*/ 	.short	0x0100
        /*014a*/ 	.byte	0x08
	.zero		1


	//   ....[12]....
        /*014c*/ 	.word	0x00000340
        /*0150*/ 	.word	0x000000ff
        /*0154*/ 	.word	0x00000030
        /*0158*/ 	.short	0x0100
        /*015a*/ 	.byte	0x08
	.zero		1


	//   ....[13]....
        /*015c*/ 	.word	0x00000350
        /*0160*/ 	.word	0x000000ff
        /*0164*/ 	.word	0x000000b8
        /*0168*/ 	.short	0x0100
        /*016a*/ 	.byte	0x08
	.zero		1


	//   ....[14]....
        /*016c*/ 	.word	0x00000360
        /*0170*/ 	.word	0x000000ff
        /*0174*/ 	.word	0x00000038
        /*0178*/ 	.short	0x0100
        /*017a*/ 	.byte	0x08
	.zero		1


	//   ....[15]....
        /*017c*/ 	.word	0x00000370
        /*0180*/ 	.word	0x000000ff
        /*0184*/ 	.word	0x000000c0
        /*0188*/ 	.short	0x0100
        /*018a*/ 	.byte	0x08
	.zero		1


	//   ....[16]....
        /*018c*/ 	.word	0x00000380
        /*0190*/ 	.word	0x000000ff
        /*0194*/ 	.word	0x00000040
        /*0198*/ 	.short	0x0100
        /*019a*/ 	.byte	0x08
	.zero		1


	//   ....[17]....
        /*019c*/ 	.word	0x00000390
        /*01a0*/ 	.word	0x000000ff
        /*01a4*/ 	.word	0x000000c8
        /*01a8*/ 	.short	0x0100
        /*01aa*/ 	.byte	0x08
	.zero		1


	//   ....[18]....
        /*01ac*/ 	.word	0x000003a0
        /*01b0*/ 	.word	0x000000ff
        /*01b4*/ 	.word	0x00000048
        /*01b8*/ 	.short	0x0100
        /*01ba*/ 	.byte	0x08
	.zero		1


	//   ....[19]....
        /*01bc*/ 	.word	0x000003b0
        /*01c0*/ 	.word	0x000000ff
        /*01c4*/ 	.word	0x000000d0
        /*01c8*/ 	.short	0x0100
        /*01ca*/ 	.byte	0x08
	.zero		1


	//   ....[20]....
        /*01cc*/ 	.word	0x000003c0
        /*01d0*/ 	.word	0x000000ff
        /*01d4*/ 	.word	0x00000050
        /*01d8*/ 	.short	0x0100
        /*01da*/ 	.byte	0x08
	.zero		1


	//   ....[21]....
        /*01dc*/ 	.word	0x000003d0
        /*01e0*/ 	.word	0x000000ff
        /*01e4*/ 	.word	0x000000d8
        /*01e8*/ 	.short	0x0100
        /*01ea*/ 	.byte	0x08
	.zero		1


	//   ....[22]....
        /*01ec*/ 	.word	0x000003e0
        /*01f0*/ 	.word	0x000000ff
        /*01f4*/ 	.word	0x00000058
        /*01f8*/ 	.short	0x0100
        /*01fa*/ 	.byte	0x08
	.zero		1


	//   ....[23]....
        /*01fc*/ 	.word	0x000003f0
        /*0200*/ 	.word	0x000000ff
        /*0204*/ 	.word	0x000000e0
        /*0208*/ 	.short	0x0100
        /*020a*/ 	.byte	0x08
	.zero		1


	//   ....[24]....
        /*020c*/ 	.word	0x00000400
        /*0210*/ 	.word	0x000000ff
        /*0214*/ 	.word	0x00000060
        /*0218*/ 	.short	0x0100
        /*021a*/ 	.byte	0x08
	.zero		1


	//   ....[25]....
        /*021c*/ 	.word	0x00000410
        /*0220*/ 	.word	0x000000ff
        /*0224*/ 	.word	0x000000e8
        /*0228*/ 	.short	0x0100
        /*022a*/ 	.byte	0x08
	.zero		1


	//   ....[26]....
        /*022c*/ 	.word	0x00000420
        /*0230*/ 	.word	0x000000ff
        /*0234*/ 	.word	0x00000068
        /*0238*/ 	.short	0x0100
        /*023a*/ 	.byte	0x08
	.zero		1


	//   ....[27]....
        /*023c*/ 	.word	0x00000430
        /*0240*/ 	.word	0x000000ff
        /*0244*/ 	.word	0x000000f0
        /*0248*/ 	.short	0x0100
        /*024a*/ 	.byte	0x08
	.zero		1


	//   ....[28]....
        /*024c*/ 	.word	0x00000440
        /*0250*/ 	.word	0x000000ff
        /*0254*/ 	.word	0x00000070
        /*0258*/ 	.short	0x0100
        /*025a*/ 	.byte	0x08
	.zero		1


	//   ....[29]....
        /*025c*/ 	.word	0x00000450
        /*0260*/ 	.word	0x000000ff
        /*0264*/ 	.word	0x000000f8
        /*0268*/ 	.short	0x0100
        /*026a*/ 	.byte	0x08
	.zero		1


	//   ....[30]....
        /*026c*/ 	.word	0x00000460
        /*0270*/ 	.word	0x000000ff
        /*0274*/ 	.word	0x00000078
        /*0278*/ 	.short	0x0100
        /*027a*/ 	.byte	0x08
	.zero		1


	//   ....[31]....
        /*027c*/ 	.word	0x00000470
        /*0280*/ 	.word	0x000000ff
        /*0284*/ 	.word	0x00000100
        /*0288*/ 	.short	0x0100
        /*028a*/ 	.byte	0x08
	.zero		1


	//   ....[32]....
        /*028c*/ 	.word	0x00000480
        /*0290*/ 	.word	0x000000ff
        /*0294*/ 	.word	0x00000080
        /*0298*/ 	.short	0x0100
        /*029a*/ 	.byte	0x08
	.zero		1


	//   ....[33]....
        /*029c*/ 	.word	0x00000490
        /*02a0*/ 	.word	0x000000ff
        /*02a4*/ 	.word	0x00000108
        /*02a8*/ 	.short	0x0100
        /*02aa*/ 	.byte	0x08
	.zero		1


	//   ....[34]....
        /*02ac*/ 	.word	0x000007b0
        /*02b0*/ 	.word	0x000000ff
        /*02b4*/ 	.word	0x00000140
        /*02b8*/ 	.short	0x0100
        /*02ba*/ 	.byte	0x08
	.zero		1


	//   ....[35]....
        /*02bc*/ 	.word	0x00000820
        /*02c0*/ 	.word	0x000000ff
        /*02c4*/ 	.word	0x00000148
        /*02c8*/ 	.short	0x0100
        /*02ca*/ 	.byte	0x08
	.zero		1


	//   ....[36]....
        /*02cc*/ 	.word	0x00000840
        /*02d0*/ 	.word	0x000000ff
        /*02d4*/ 	.word	0x00000120
        /*02d8*/ 	.short	0x0100
        /*02da*/ 	.byte	0x09
	.zero		1


	//   ....[37]....
        /*02dc*/ 	.word	0x00000850
        /*02e0*/ 	.word	0x000000ff
        /*02e4*/ 	.word	0x00000128
        /*02e8*/ 	.short	0x0100
        /*02ea*/ 	.byte	0x09
	.zero		1


	//   ....[38]....
        /*02ec*/ 	.word	0x00000860
        /*02f0*/ 	.word	0x000000ff
        /*02f4*/ 	.word	0x00000130
        /*02f8*/ 	.short	0x0100
        /*02fa*/ 	.byte	0x09
	.zero		1


	//   ....[39]....
        /*02fc*/ 	.word	0x00000870
        /*0300*/ 	.word	0x000000ff
        /*0304*/ 	.word	0x00000138
        /*0308*/ 	.short	0x0100
        /*030a*/ 	.byte	0x09
	.zero		1


	//   ....[40]....
        /*030c*/ 	.word	0x00001740
        /*0310*/ 	.word	0x000000ff
        /*0314*/ 	.word	0xfffffff8
        /*0318*/ 	.short	0x010a
        /*031a*/ 	.byte	0x0c
	.zero		1


	//   ....[41]....
        /*031c*/ 	.word	0x00001910
        /*0320*/ 	.word	0x000000ff
        /*0324*/ 	.word	0x00000000
        /*0328*/ 	.short	0x010a
        /*032a*/ 	.byte	0x08
	.zero		1


	//   ....[42]....
        /*032c*/ 	.word	0x00001970
        /*0330*/ 	.word	0x000000ff
        /*0334*/ 	.word	0x00000000
        /*0338*/ 	.short	0x010a
        /*033a*/ 	.byte	0x08
	.zero		1


	//   ....[43]....
        /*033c*/ 	.word	0x00001ad0
        /*0340*/ 	.word	0x000000ff
        /*0344*/ 	.word	0x00000000
        /*0348*/ 	.short	0x0101
        /*034a*/ 	.byte	0x08
	.zero		1


	//   ....[44]....
        /*034c*/ 	.word	0x00001c50
        /*0350*/ 	.word	0x00000013
        /*0354*/ 	.word	0x00000000
        /*0358*/ 	.short	0x0101
        /*035a*/ 	.byte	0x15
	.zero		1


	//   ....[45]....
        /*035c*/ 	.word	0x00001ca0
        /*0360*/ 	.word	0x000000ff
        /*0364*/ 	.word	0x00000008
        /*0368*/ 	.short	0x010a
        /*036a*/ 	.byte	0x0c
	.zero		1


	//   ....[46]....
        /*036c*/ 	.word	0x000044a0
        /*0370*/ 	.word	0x00000004
        /*0374*/ 	.word	0x00000000
        /*0378*/ 	.short	0x0101
        /*037a*/ 	.byte	0x15
	.zero		1


	//   ....[47]....
        /*037c*/ 	.word	0x00004d90
        /*0380*/ 	.word	0x00000012
        /*0384*/ 	.word	0x00000088
        /*0388*/ 	.short	0x010a
        /*038a*/ 	.byte	0x3f
	.zero		1


	//   ....[48]....
        /*038c*/ 	.word	0x000051d0
        /*0390*/ 	.word	0x0000000a
        /*0394*/ 	.word	0x00000148
        /*0398*/ 	.short	0x0101
        /*039a*/ 	.byte	0x3f
	.zero		1


	//   ....[49]....
        /*039c*/ 	.word	0x00005930
        /*03a0*/ 	.word	0x00000005
        /*03a4*/ 	.word	0x00000000
        /*03a8*/ 	.short	0x010a
        /*03aa*/ 	.byte	0x3f
	.zero		1


	//   ....[50]....
        /*03ac*/ 	.word	0x000059b0
        /*03b0*/ 	.word	0x00000007
        /*03b4*/ 	.word	0x00000000
        /*03b8*/ 	.short	0x010a
        /*03ba*/ 	.byte	0x3f
	.zero		1


	//   ....[51]....
        /*03bc*/ 	.word	0x00005a40
        /*03c0*/ 	.word	0x00000006
        /*03c4*/ 	.word	0x00000000
        /*03c8*/ 	.short	0x010a
        /*03ca*/ 	.byte	0x3f
	.zero		1


	//   ....[52]....
        /*03cc*/ 	.word	0x00005ad0
        /*03d0*/ 	.word	0x00000009
        /*03d4*/ 	.word	0x00000000
        /*03d8*/ 	.short	0x010a
        /*03da*/ 	.byte	0x3f
	.zero		1


	//   ....[53]....
        /*03dc*/ 	.word	0x00005b60
        /*03e0*/ 	.word	0x00000006
        /*03e4*/ 	.word	0x00000000
        /*03e8*/ 	.short	0x010a
        /*03ea*/ 	.byte	0x3f
	.zero		1


	//   ....[54]....
        /*03ec*/ 	.word	0x00005bf0
        /*03f0*/ 	.word	0x00000009
        /*03f4*/ 	.word	0x00000000
        /*03f8*/ 	.short	0x010a
        /*03fa*/ 	.byte	0x3f
	.zero		1


	//   ....[55]....
        /*03fc*/ 	.word	0x00005c80
        /*0400*/ 	.word	0x00000006
        /*0404*/ 	.word	0x00000000
        /*0408*/ 	.short	0x010a
        /*040a*/ 	.byte	0x3f
	.zero		1


	//   ....[56]....
        /*040c*/ 	.word	0x00005d10
        /*0410*/ 	.word	0x00000009
        /*0414*/ 	.word	0x00000000
        /*0418*/ 	.short	0x010a
        /*041a*/ 	.byte	0x3f
	.zero		1


	//   ....[57]....
        /*041c*/ 	.word	0x00005da0
        /*0420*/ 	.word	0x00000006
        /*0424*/ 	.word	0x00000000
        /*0428*/ 	.short	0x010a
        /*042a*/ 	.byte	0x3f
	.zero		1


	//   ....[58]....
        /*042c*/ 	.word	0x00005e30
        /*0430*/ 	.word	0x00000009
        /*0434*/ 	.word	0x00000000
        /*0438*/ 	.short	0x010a
        /*043a*/ 	.byte	0x3f
	.zero		1


	//   ....[59]....
        /*043c*/ 	.word	0x00005ec0
        /*0440*/ 	.word	0x00000006
        /*0444*/ 	.word	0x00000000
        /*0448*/ 	.short	0x010a
        /*044a*/ 	.byte	0x3f
	.zero		1


	//   ....[60]....
        /*044c*/ 	.word	0x00005f50
        /*0450*/ 	.word	0x00000009
        /*0454*/ 	.word	0x00000000
        /*0458*/ 	.short	0x010a
        /*045a*/ 	.byte	0x3f
	.zero		1


	//   ....[61]....
        /*045c*/ 	.word	0x00005fe0
        /*0460*/ 	.word	0x00000006
        /*0464*/ 	.word	0x00000000
        /*0468*/ 	.short	0x010a
        /*046a*/ 	.byte	0x3f
	.zero		1


	//   ....[62]....
        /*046c*/ 	.word	0x00006070
        /*0470*/ 	.word	0x00000009
        /*0474*/ 	.word	0x00000000
        /*0478*/ 	.short	0x010a
        /*047a*/ 	.byte	0x3f
	.zero		1


	//   ....[63]....
        /*047c*/ 	.word	0x00006100
        /*0480*/ 	.word	0x00000008
        /*0484*/ 	.word	0x00000000
        /*0488*/ 	.short	0x010a
        /*048a*/ 	.byte	0x3f
	.zero		1


	//   ....[64]....
        /*048c*/ 	.word	0x00006190
        /*0490*/ 	.word	0x0000000b
        /*0494*/ 	.word	0x00000000
        /*0498*/ 	.short	0x010a
        /*049a*/ 	.byte	0x3f
	.zero		1


	//   ....[65]....
        /*049c*/ 	.word	0x00006220
        /*04a0*/ 	.word	0x00000003
        /*04a4*/ 	.word	0x00000000
        /*04a8*/ 	.short	0x010a
        /*04aa*/ 	.byte	0x3f
	.zero		1


	//   ....[66]....
        /*04ac*/ 	.word	0x00006290
        /*04b0*/ 	.word	0x00000013
        /*04b4*/ 	.word	0xfffffff8
        /*04b8*/ 	.short	0x010a
        /*04ba*/ 	.byte	0x3f
	.zero		1


	//   ....[67]....
        /*04bc*/ 	.word	0x000062f0
        /*04c0*/ 	.word	0x00000015
        /*04c4*/ 	.word	0x00000000
        /*04c8*/ 	.short	0x010a
        /*04ca*/ 	.byte	0x3f
	.zero		1


	//   ....[68]....
        /*04cc*/ 	.word	0x00006350
        /*04d0*/ 	.word	0x00000013
        /*04d4*/ 	.word	0x00000008
        /*04d8*/ 	.short	0x010a
        /*04da*/ 	.byte	0x3f
	.zero		1


	//   ....[69]....
        /*04dc*/ 	.word	0x00006420
        /*04e0*/ 	.word	0x00000012
        /*04e4*/ 	.word	0x00000088
        /*04e8*/ 	.short	0x010a
        /*04ea*/ 	.byte	0x3f
	.zero		1


	//   ....[70]....
        /*04ec*/ 	.word	0x00006500
        /*04f0*/ 	.word	0x00000005
        /*04f4*/ 	.word	0x00000000
        /*04f8*/ 	.short	0x010a
        /*04fa*/ 	.byte	0x3f
	.zero		1


	//   ....[71]....
        /*04fc*/ 	.word	0x00006550
        /*0500*/ 	.word	0x00000007
        /*0504*/ 	.word	0x00000000
        /*0508*/ 	.short	0x010a
        /*050a*/ 	.byte	0x3f
	.zero		1


	//   ....[72]....
        /*050c*/ 	.word	0x000065a0
        /*0510*/ 	.word	0x00000006
        /*0514*/ 	.word	0x00000000
        /*0518*/ 	.short	0x010a
        /*051a*/ 	.byte	0x3f
	.zero		1


	//   ....[73]....
        /*051c*/ 	.word	0x000065f0
        /*0520*/ 	.word	0x00000009
        /*0524*/ 	.word	0x00000000
        /*0528*/ 	.short	0x010a
        /*052a*/ 	.byte	0x3f
	.zero		1


	//   ....[74]....
        /*052c*/ 	.word	0x00006640
        /*0530*/ 	.word	0x00000006
        /*0534*/ 	.word	0x00000000
        /*0538*/ 	.short	0x010a
        /*053a*/ 	.byte	0x3f
	.zero		1


	//   ....[75]....
        /*053c*/ 	.word	0x00006690
        /*0540*/ 	.word	0x00000009
        /*0544*/ 	.word	0x00000000
        /*0548*/ 	.short	0x010a
        /*054a*/ 	.byte	0x3f
	.zero		1


	//   ....[76]....
        /*054c*/ 	.word	0x000066e0
        /*0550*/ 	.word	0x00000006
        /*0554*/ 	.word	0x00000000
        /*0558*/ 	.short	0x010a
        /*055a*/ 	.byte	0x3f
	.zero		1


	//   ....[77]....
        /*055c*/ 	.word	0x00006730
        /*0560*/ 	.word	0x00000009
        /*0564*/ 	.word	0x00000000
        /*0568*/ 	.short	0x010a
        /*056a*/ 	.byte	0x3f
	.zero		1


	//   ....[78]....
        /*056c*/ 	.word	0x00006780
        /*0570*/ 	.word	0x00000006
        /*0574*/ 	.word	0x00000000
        /*0578*/ 	.short	0x010a
        /*057a*/ 	.byte	0x3f
	.zero		1


	//   ....[79]....
        /*057c*/ 	.word	0x000067d0
        /*0580*/ 	.word	0x00000009
        /*0584*/ 	.word	0x00000000
        /*0588*/ 	.short	0x010a
        /*058a*/ 	.byte	0x3f
	.zero		1


	//   ....[80]....
        /*058c*/ 	.word	0x00006820
        /*0590*/ 	.word	0x00000006
        /*0594*/ 	.word	0x00000000
        /*0598*/ 	.short	0x010a
        /*059a*/ 	.byte	0x3f
	.zero		1


	//   ....[81]....
        /*059c*/ 	.word	0x00006870
        /*05a0*/ 	.word	0x00000009
        /*05a4*/ 	.word	0x00000000
        /*05a8*/ 	.short	0x010a
        /*05aa*/ 	.byte	0x3f
	.zero		1


	//   ....[82]....
        /*05ac*/ 	.word	0x000068c0
        /*05b0*/ 	.word	0x00000006
        /*05b4*/ 	.word	0x00000000
        /*05b8*/ 	.short	0x010a
        /*05ba*/ 	.byte	0x3f
	.zero		1


	//   ....[83]....
        /*05bc*/ 	.word	0x00006910
        /*05c0*/ 	.word	0x00000009
        /*05c4*/ 	.word	0x00000000
        /*05c8*/ 	.short	0x010a
        /*05ca*/ 	.byte	0x3f
	.zero		1


	//   ....[84]....
        /*05cc*/ 	.word	0x00006960
        /*05d0*/ 	.word	0x00000008
        /*05d4*/ 	.word	0x00000000
        /*05d8*/ 	.short	0x010a
        /*05da*/ 	.byte	0x3f
	.zero		1


	//   ....[85]....
        /*05dc*/ 	.word	0x000069b0
        /*05e0*/ 	.word	0x0000000b
        /*05e4*/ 	.word	0x00000000
        /*05e8*/ 	.short	0x010a
        /*05ea*/ 	.byte	0x3f
	.zero		1


	//----- nvinfo : EIATTR_NUM_MBARRIERS
	.align		4
.L_28:
        /*05ec*/ 	.byte	0x03, 0x38
        /*05ee*/ 	.short	0x0028


	//----- nvinfo : EIATTR_EXIT_INSTR_OFFSETS
	.align		4
        /*05f0*/ 	.byte	0x04, 0x1c
        /*05f2*/ 	.short	(.L_30 - .L_29)


	//   ....[0]....
.L_29:
        /*05f4*/ 	.word	0x00001350


	//   ....[1]....
        /*05f8*/ 	.word	0x000013b0


	//   ....[2]....
        /*05fc*/ 	.word	0x00004ab0


	//   ....[3]....
        /*0600*/ 	.word	0x00004ae0


	//   ....[4]....
        /*0604*/ 	.word	0x00006270


	//----- nvinfo : EIATTR_MAX_THREADS
	.align		4
.L_30:
        /*0608*/ 	.byte	0x04, 0x05
        /*060a*/ 	.short	(.L_32 - .L_31)
.L_31:
        /*060c*/ 	.word	0x00000180
        /*0610*/ 	.word	0x00000001
        /*0614*/ 	.word	0x00000001


	//----- nvinfo : EIATTR_CRS_STACK_SIZE
	.align		4
.L_32:
        /*0618*/ 	.byte	0x04, 0x1e
        /*061a*/ 	.short	(.L_34 - .L_33)
.L_33:
        /*061c*/ 	.word	0x00000000


	//----- nvinfo : EIATTR_CBANK_PARAM_SIZE
	.align		4
.L_34:
        /*0620*/ 	.byte	0x03, 0x19
        /*0622*/ 	.short	0x0570


	//----- nvinfo : EIATTR_PARAM_CBANK
	.align		4
        /*0624*/ 	.byte	0x04, 0x0a
        /*0626*/ 	.short	(.L_36 - .L_35)
	.align		4
.L_35:
        /*0628*/ 	.word	index@(.nv.constant0._ZN7cutlass13device_kernelINS_4gemm6kernel13GemmUniversalIN4cute5tupleIJiiiiEEENS1_10collective13CollectiveMmaINS1_40MainloopSm90TmaGmmaWarpSpecializedSparseILi17ENS5_IJNS4_1CILi1EEESB_SB_EEENS1_32KernelTmaWarpSpecializedPingpongEEENS5_IJNSA_ILi64EEESF_NSA_ILi128EEEEEEaNS5_IJNS4_6LayoutINS5_IJiNS5_IJNSA_ILi2EEEiEEEiEEENS5_IJlNS5_IJSB_SJ_EEElEEEEENSI_INS5_IJNS5_IJSF_iEEENS5_IJSG_iEEEiEEENS5_IJNS5_IJSG_NSA_ILi8192EEEEEENS5_IJSB_lEEElEEEEEEEEaNS5_IJlSB_lEEENS4_8TiledMMAINS4_8MMA_AtomIJNS4_4SM904GMMA6SPARSE27GMMA_64x64x64_S32S8S8_SS_TNILNS12_9SparseSelE0EEEEEENSI_ISC_NS5_IJNSA_ILi0EEES18_S18_EEEEENS5_IJNS4_10UnderscoreES1B_S1B_EEEEENS4_13SM90_TMA_LOADENS4_14ComposedLayoutINS4_7SwizzleILi2ELi4ELi3EEENS4_25smem_sparse_ptr_flag_bitsILi2ELi8EEENSI_INS5_IJNS5_IJSB_NSA_ILi8EEEEEENS5_IJSJ_SF_EEEEEENS5_IJNS5_IJS18_SG_EEESM_EEEEEEEvNS4_8identityES1E_NS1F_INS1G_ILi3ELi4ELi3EEENS4_18smem_ptr_flag_bitsILi8EEENSI_INS5_IJS1K_SG_EEENS5_IJSG_SB_EEEEEEEvS1S_EENS_8epilogue10collective6detail29Sm90TmaWarpSpecializedAdapterINS22_15DefaultEpilogueIiNS5_IJSB_llEEES26_NS21_6thread17LinearCombinationIiLi1EiiLNS27_9ScaleType4KindE0ELNS_15FloatRoundStyleE2EiEENS1_15EpilogueDefaultEEEEEvvEEEEvNT_6ParamsE)
        /*062c*/ 	.short	0x0210
        /*062e*/ 	.short	0x0570


	//----- nvinfo : EIATTR_SW_WAR
	.align		4
.L_36:
        /*0630*/ 	.byte	0x04, 0x36
        /*0632*/ 	.short	(.L_38 - .L_37)
.L_37:
        /*0634*/ 	.word	0x00000008
.L_38:


//--------------------- .nv.callgraph             --------------------------
	.section	.nv.callgraph,"",@"SHT_CUDA_CALLGRAPH"
	.align	4
	.sectionentsize	8
	.align		4
        /*0000*/ 	.word	0x00000000
	.align		4
        /*0004*/ 	.word	0xffffffff
	.align		4
        /*0008*/ 	.word	0x00000000
	.align		4
        /*000c*/ 	.word	0xfffffffe
	.align		4
        /*0010*/ 	.word	0x00000000
	.align		4
        /*0014*/ 	.word	0xfffffffd
	.align		4
        /*0018*/ 	.word	0x00000000
	.align		4
        /*001c*/ 	.word	0xfffffffc


//--------------------- .nv.constant4             --------------------------
	.section	.nv.constant4,"a",@progbits
	.align	8
	.align		8
.nv.constant4:
        /*0000*/ 	.dword	_ZN39_INTERNAL_b1092380_4_k_cu_709a4f4e_27764cuda3std3__45__cpo5beginE
	.align		8
        /*0008*/ 	.dword	_ZN39_INTERNAL_b1092380_4_k_cu_709a4f4e_27764cuda3std3__45__cpo3endE
	.align		8
        /*0010*/ 	.dword	_ZN39_INTERNAL_b1092380_4_k_cu_709a4f4e_27764cuda3std3__45__cpo6cbeginE
	.align		8
        /*0018*/ 	.dword	_ZN39_INTERNAL_b1092380_4_k_cu_709a4f4e_27764cuda3std3__45__cpo4cendE
	.align		8
        /*0020*/ 	.dword	_ZN39_INTERNAL_b1092380_4_k_cu_709a4f4e_27764cuda3std3__441_GLOBAL__N__b1092380_4_k_cu_709a4f4e_27766ignoreE
	.align		8
        /*0028*/ 	.dword	_ZN39_INTERNAL_b1092380_4_k_cu_709a4f4e_27764cuda3std3__419piecewise_constructE
	.align		8
        /*0030*/ 	.dword	_ZN39_INTERNAL_b1092380_4_k_cu_709a4f4e_27764cuda3std3__48in_placeE
	.align		8
        /*0038*/ 	.dword	_ZN39_INTERNAL_b1092380_4_k_cu_709a4f4e_27764cuda3std6ranges3__45__cpo4swapE
	.align		8
        /*0040*/ 	.dword	_ZN39_INTERNAL_b1092380_4_k_cu_709a4f4e_27764cuda3std6ranges3__45__cpo9iter_moveE
	.align		8
        /*0048*/ 	.dword	_ZN39_INTERNAL_b1092380_4_k_cu_709a4f4e_27764cute7productE
	.align		8
        /*0050*/ 	.dword	_ZN39_INTERNAL_b1092380_4_k_cu_709a4f4e_27764cute1_E


//--------------------- .text._ZN7cutlass13device_kernelINS_4gemm6kernel13GemmUniversalIN4cute5tupleIJiiiiEEENS1_10collective13CollectiveMmaINS1_40MainloopSm90TmaGmmaWarpSpecializedSparseILi17ENS5_IJNS4_1CILi1EEESB_SB_EEENS1_32KernelTmaWarpSpecializedPingpongEEENS5_IJNSA_ILi64EEESF_NSA_ILi128EEEEEEaNS5_IJNS4_6LayoutINS5_IJiNS5_IJNSA_ILi2EEEiEEEiEEENS5_IJlNS5_IJSB_SJ_EEElEEEEENSI_INS5_IJNS5_IJSF_iEEENS5_IJSG_iEEEiEEENS5_IJNS5_IJSG_NSA_ILi8192EEEEEENS5_IJSB_lEEElEEEEEEEEaNS5_IJlSB_lEEENS4_8TiledMMAINS4_8MMA_AtomIJNS4_4SM904GMMA6SPARSE27GMMA_64x64x64_S32S8S8_SS_TNILNS12_9SparseSelE0EEEEEENSI_ISC_NS5_IJNSA_ILi0EEES18_S18_EEEEENS5_IJNS4_10UnderscoreES1B_S1B_EEEEENS4_13SM90_TMA_LOADENS4_14ComposedLayoutINS4_7SwizzleILi2ELi4ELi3EEENS4_25smem_sparse_ptr_flag_bitsILi2ELi8EEENSI_INS5_IJNS5_IJSB_NSA_ILi8EEEEEENS5_IJSJ_SF_EEEEEENS5_IJNS5_IJS18_SG_EEESM_EEEEEEEvNS4_8identityES1E_NS1F_INS1G_ILi3ELi4ELi3EEENS4_18smem_ptr_flag_bitsILi8EEENSI_INS5_IJS1K_SG_EEENS5_IJSG_SB_EEEEEEEvS1S_EENS_8epilogue10collective6detail29Sm90TmaWarpSpecializedAdapterINS22_15DefaultEpilogueIiNS5_IJSB_llEEES26_NS21_6thread17LinearCombinationIiLi1EiiLNS27_9ScaleType4KindE0ELNS_15FloatRoundStyleE2EiEENS1_15EpilogueDefaultEEEEEvvEEEEvNT_6ParamsE --------------------------
	.section	.text._ZN7cutlass13device_kernelINS_4gemm6kernel13GemmUniversalIN4cute5tupleIJiiiiEEENS1_10collective13CollectiveMmaINS1_40MainloopSm90TmaGmmaWarpSpecializedSparseILi17ENS5_IJNS4_1CILi1EEESB_SB_EEENS1_32KernelTmaWarpSpecializedPingpongEEENS5_IJNSA_ILi64EEESF_NSA_ILi128EEEEEEaNS5_IJNS4_6LayoutINS5_IJiNS5_IJNSA_ILi2EEEiEEEiEEENS5_IJlNS5_IJSB_SJ_EEElEEEEENSI_INS5_IJNS5_IJSF_iEEENS5_IJSG_iEEEiEEENS5_IJNS5_IJSG_NSA_ILi8192EEEEEENS5_IJSB_lEEElEEEEEEEEaNS5_IJlSB_lEEENS4_8TiledMMAINS4_8MMA_AtomIJNS4_4SM904GMMA6SPARSE27GMMA_64x64x64_S32S8S8_SS_TNILNS12_9SparseSelE0EEEEEENSI_ISC_NS5_IJNSA_ILi0EEES18_S18_EEEEENS5_IJNS4_10UnderscoreES1B_S1B_EEEEENS4_13SM90_TMA_LOADENS4_14ComposedLayoutINS4_7SwizzleILi2ELi4ELi3EEENS4_25smem_sparse_ptr_flag_bitsILi2ELi8EEENSI_INS5_IJNS5_IJSB_NSA_ILi8EEEEEENS5_IJSJ_SF_EEEEEENS5_IJNS5_IJS18_SG_EEESM_EEEEEEEvNS4_8identityES1E_NS1F_INS1G_ILi3ELi4ELi3EEENS4_18smem_ptr_flag_bitsILi8EEENSI_INS5_IJS1K_SG_EEENS5_IJSG_SB_EEEEEEEvS1S_EENS_8epilogue10collective6detail29Sm90TmaWarpSpecializedAdapterINS22_15DefaultEpilogueIiNS5_IJSB_llEEES26_NS21_6thread17LinearCombinationIiLi1EiiLNS27_9ScaleType4KindE0ELNS_15FloatRoundStyleE2EiEENS1_15EpilogueDefaultEEEEEvvEEEEvNT_6ParamsE,"ax",@progbits
	.align	128
.text._ZN7cutlass13device_kernelINS_4gemm6kernel13GemmUniversalIN4cute5tupleIJiiiiEEENS1_10collective13CollectiveMmaINS1_40MainloopSm90TmaGmmaWarpSpecializedSparseILi17ENS5_IJNS4_1CILi1EEESB_SB_EEENS1_32KernelTmaWarpSpecializedPingpongEEENS5_IJNSA_ILi64EEESF_NSA_ILi128EEEEEEaNS5_IJNS4_6LayoutINS5_IJiNS5_IJNSA_ILi2EEEiEEEiEEENS5_IJlNS5_IJSB_SJ_EEElEEEEENSI_INS5_IJNS5_IJSF_iEEENS5_IJSG_iEEEiEEENS5_IJNS5_IJSG_NSA_ILi8192EEEEEENS5_IJSB_lEEElEEEEEEEEaNS5_IJlSB_lEEENS4_8TiledMMAINS4_8MMA_AtomIJNS4_4SM904GMMA6SPARSE27GMMA_64x64x64_S32S8S8_SS_TNILNS12_9SparseSelE0EEEEEENSI_ISC_NS5_IJNSA_ILi0EEES18_S18_EEEEENS5_IJNS4_10UnderscoreES1B_S1B_EEEEENS4_13SM90_TMA_LOADENS4_14ComposedLayoutINS4_7SwizzleILi2ELi4ELi3EEENS4_25smem_sparse_ptr_flag_bitsILi2ELi8EEENSI_INS5_IJNS5_IJSB_NSA_ILi8EEEEEENS5_IJSJ_SF_EEEEEENS5_IJNS5_IJS18_SG_EEESM_EEEEEEEvNS4_8identityES1E_NS1F_INS1G_ILi3ELi4ELi3EEENS4_18smem_ptr_flag_bitsILi8EEENSI_INS5_IJS1K_SG_EEENS5_IJSG_SB_EEEEEEEvS1S_EENS_8epilogue10collective6detail29Sm90TmaWarpSpecializedAdapterINS22_15DefaultEpilogueIiNS5_IJSB_llEEES26_NS21_6thread17LinearCombinationIiLi1EiiLNS27_9ScaleType4KindE0ELNS_15FloatRoundStyleE2EiEENS1_15EpilogueDefaultEEEEEvvEEEEvNT_6ParamsE:
        .type           _ZN7cutlass13device_kernelINS_4gemm6kernel13GemmUniversalIN4cute5tupleIJiiiiEEENS1_10collective13CollectiveMmaINS1_40MainloopSm90TmaGmmaWarpSpecializedSparseILi17ENS5_IJNS4_1CILi1EEESB_SB_EEENS1_32KernelTmaWarpSpecializedPingpongEEENS5_IJNSA_ILi64EEESF_NSA_ILi128EEEEEEaNS5_IJNS4_6LayoutINS5_IJiNS5_IJNSA_ILi2EEEiEEEiEEENS5_IJlNS5_IJSB_SJ_EEElEEEEENSI_INS5_IJNS5_IJSF_iEEENS5_IJSG_iEEEiEEENS5_IJNS5_IJSG_NSA_ILi8192EEEEEENS5_IJSB_lEEElEEEEEEEEaNS5_IJlSB_lEEENS4_8TiledMMAINS4_8MMA_AtomIJNS4_4SM904GMMA6SPARSE27GMMA_64x64x64_S32S8S8_SS_TNILNS12_9SparseSelE0EEEEEENSI_ISC_NS5_IJNSA_ILi0EEES18_S18_EEEEENS5_IJNS4_10UnderscoreES1B_S1B_EEEEENS4_13SM90_TMA_LOADENS4_14ComposedLayoutINS4_7SwizzleILi2ELi4ELi3EEENS4_25smem_sparse_ptr_flag_bitsILi2ELi8EEENSI_INS5_IJNS5_IJSB_NSA_ILi8EEEEEENS5_IJSJ_SF_EEEEEENS5_IJNS5_IJS18_SG_EEESM_EEEEEEEvNS4_8identityES1E_NS1F_INS1G_ILi3ELi4ELi3EEENS4_18smem_ptr_flag_bitsILi8EEENSI_INS5_IJS1K_SG_EEENS5_IJSG_SB_EEEEEEEvS1S_EENS_8epilogue10collective6detail29Sm90TmaWarpSpecializedAdapterINS22_15DefaultEpilogueIiNS5_IJSB_llEEES26_NS21_6thread17LinearCombinationIiLi1EiiLNS27_9ScaleType4KindE0ELNS_15FloatRoundStyleE2EiEENS1_15EpilogueDefaultEEEEEvvEEEEvNT_6ParamsE,@function
        .size           _ZN7cutlass13device_kernelINS_4gemm6kernel13GemmUniversalIN4cute5tupleIJiiiiEEENS1_10collective13CollectiveMmaINS1_40MainloopSm90TmaGmmaWarpSpecializedSparseILi17ENS5_IJNS4_1CILi1EEESB_SB_EEENS1_32KernelTmaWarpSpecializedPingpongEEENS5_IJNSA_ILi64EEESF_NSA_ILi128EEEEEEaNS5_IJNS4_6LayoutINS5_IJiNS5_IJNSA_ILi2EEEiEEEiEEENS5_IJlNS5_IJSB_SJ_EEElEEEEENSI_INS5_IJNS5_IJSF_iEEENS5_IJSG_iEEEiEEENS5_IJNS5_IJSG_NSA_ILi8192EEEEEENS5_IJSB_lEEElEEEEEEEEaNS5_IJlSB_lEEENS4_8TiledMMAINS4_8MMA_AtomIJNS4_4SM904GMMA6SPARSE27GMMA_64x64x64_S32S8S8_SS_TNILNS12_9SparseSelE0EEEEEENSI_ISC_NS5_IJNSA_ILi0EEES18_S18_EEEEENS5_IJNS4_10UnderscoreES1B_S1B_EEEEENS4_13SM90_TMA_LOADENS4_14ComposedLayoutINS4_7SwizzleILi2ELi4ELi3EEENS4_25smem_sparse_ptr_flag_bitsILi2ELi8EEENSI_INS5_IJNS5_IJSB_NSA_ILi8EEEEEENS5_IJSJ_SF_EEEEEENS5_IJNS5_IJS18_SG_EEESM_EEEEEEEvNS4_8identityES1E_NS1F_INS1G_ILi3ELi4ELi3EEENS4_18smem_ptr_flag_bitsILi8EEENSI_INS5_IJS1K_SG_EEENS5_IJSG_SB_EEEEEEEvS1S_EENS_8epilogue10collective6detail29Sm90TmaWarpSpecializedAdapterINS22_15DefaultEpilogueIiNS5_IJSB_llEEES26_NS21_6thread17LinearCombinationIiLi1EiiLNS27_9ScaleType4KindE0ELNS_15FloatRoundStyleE2EiEENS1_15EpilogueDefaultEEEEEvvEEEEvNT_6ParamsE,(.L_x_151 - _ZN7cutlass13device_kernelINS_4gemm6kernel13GemmUniversalIN4cute5tupleIJiiiiEEENS1_10collective13CollectiveMmaINS1_40MainloopSm90TmaGmmaWarpSpecializedSparseILi17ENS5_IJNS4_1CILi1EEESB_SB_EEENS1_32KernelTmaWarpSpecializedPingpongEEENS5_IJNSA_ILi64EEESF_NSA_ILi128EEEEEEaNS5_IJNS4_6LayoutINS5_IJiNS5_IJNSA_ILi2EEEiEEEiEEENS5_IJlNS5_IJSB_SJ_EEElEEEEENSI_INS5_IJNS5_IJSF_iEEENS5_IJSG_iEEEiEEENS5_IJNS5_IJSG_NSA_ILi8192EEEEEENS5_IJSB_lEEElEEEEEEEEaNS5_IJlSB_lEEENS4_8TiledMMAINS4_8MMA_AtomIJNS4_4SM904GMMA6SPARSE27GMMA_64x64x64_S32S8S8_SS_TNILNS12_9SparseSelE0EEEEEENSI_ISC_NS5_IJNSA_ILi0EEES18_S18_EEEEENS5_IJNS4_10UnderscoreES1B_S1B_EEEEENS4_13SM90_TMA_LOADENS4_14ComposedLayoutINS4_7SwizzleILi2ELi4ELi3EEENS4_25smem_sparse_ptr_flag_bitsILi2ELi8EEENSI_INS5_IJNS5_IJSB_NSA_ILi8EEEEEENS5_IJSJ_SF_EEEEEENS5_IJNS5_IJS18_SG_EEESM_EEEEEEEvNS4_8identityES1E_NS1F_INS1G_ILi3ELi4ELi3EEENS4_18smem_ptr_flag_bitsILi8EEENSI_INS5_IJS1K_SG_EEENS5_IJSG_SB_EEEEEEEvS1S_EENS_8epilogue10collective6detail29Sm90TmaWarpSpecializedAdapterINS22_15DefaultEpilogueIiNS5_IJSB_llEEES26_NS21_6thread17LinearCombinationIiLi1EiiLNS27_9ScaleType4KindE0ELNS_15FloatRoundStyleE2EiEENS1_15EpilogueDefaultEEEEEvvEEEEvNT_6ParamsE)
        .other          _ZN7cutlass13device_kernelINS_4gemm6kernel13GemmUniversalIN4cute5tupleIJiiiiEEENS1_10collective13CollectiveMmaINS1_40MainloopSm90TmaGmmaWarpSpecializedSparseILi17ENS5_IJNS4_1CILi1EEESB_SB_EEENS1_32KernelTmaWarpSpecializedPingpongEEENS5_IJNSA_ILi64EEESF_NSA_ILi128EEEEEEaNS5_IJNS4_6LayoutINS5_IJiNS5_IJNSA_ILi2EEEiEEEiEEENS5_IJlNS5_IJSB_SJ_EEElEEEEENSI_INS5_IJNS5_IJSF_iEEENS5_IJSG_iEEEiEEENS5_IJNS5_IJSG_NSA_ILi8192EEEEEENS5_IJSB_lEEElEEEEEEEEaNS5_IJlSB_lEEENS4_8TiledMMAINS4_8MMA_AtomIJNS4_4SM904GMMA6SPARSE27GMMA_64x64x64_S32S8S8_SS_TNILNS12_9SparseSelE0EEEEEENSI_ISC_NS5_IJNSA_ILi0EEES18_S18_EEEEENS5_IJNS4_10UnderscoreES1B_S1B_EEEEENS4_13SM90_TMA_LOADENS4_14ComposedLayoutINS4_7SwizzleILi2ELi4ELi3EEENS4_25smem_sparse_ptr_flag_bitsILi2ELi8EEENSI_INS5_IJNS5_IJSB_NSA_ILi8EEEEEENS5_IJSJ_SF_EEEEEENS5_IJNS5_IJS18_SG_EEESM_EEEEEEEvNS4_8identityES1E_NS1F_INS1G_ILi3ELi4ELi3EEENS4_18smem_ptr_flag_bitsILi8EEENSI_INS5_IJS1K_SG_EEENS5_IJSG_SB_EEEEEEEvS1S_EENS_8epilogue10collective6detail29Sm90TmaWarpSpecializedAdapterINS22_15DefaultEpilogueIiNS5_IJSB_llEEES26_NS21_6thread17LinearCombinationIiLi1EiiLNS27_9ScaleType4KindE0ELNS_15FloatRoundStyleE2EiEENS1_15EpilogueDefaultEEEEEvvEEEEvNT_6ParamsE,@"STO_CUDA_ENTRY STV_DEFAULT"
_ZN7cutlass13device_kernelINS_4gemm6kernel13GemmUniversalIN4cute5tupleIJiiiiEEENS1_10collective13CollectiveMmaINS1_40MainloopSm90TmaGmmaWarpSpecializedSparseILi17ENS5_IJNS4_1CILi1EEESB_SB_EEENS1_32KernelTmaWarpSpecializedPingpongEEENS5_IJNSA_ILi64EEESF_NSA_ILi128EEEEEEaNS5_IJNS4_6LayoutINS5_IJiNS5_IJNSA_ILi2EEEiEEEiEEENS5_IJlNS5_IJSB_SJ_EEElEEEEENSI_INS5_IJNS5_IJSF_iEEENS5_IJSG_iEEEiEEENS5_IJNS5_IJSG_NSA_ILi8192EEEEEENS5_IJSB_lEEElEEEEEEEEaNS5_IJlSB_lEEENS4_8TiledMMAINS4_8MMA_AtomIJNS4_4SM904GMMA6SPARSE27GMMA_64x64x64_S32S8S8_SS_TNILNS12_9SparseSelE0EEEEEENSI_ISC_NS5_IJNSA_ILi0EEES18_S18_EEEEENS5_IJNS4_10UnderscoreES1B_S1B_EEEEENS4_13SM90_TMA_LOADENS4_14ComposedLayoutINS4_7SwizzleILi2ELi4ELi3EEENS4_25smem_sparse_ptr_flag_bitsILi2ELi8EEENSI_INS5_IJNS5_IJSB_NSA_ILi8EEEEEENS5_IJSJ_SF_EEEEEENS5_IJNS5_IJS18_SG_EEESM_EEEEEEEvNS4_8identityES1E_NS1F_INS1G_ILi3ELi4ELi3EEENS4_18smem_ptr_flag_bitsILi8EEENSI_INS5_IJS1K_SG_EEENS5_IJSG_SB_EEEEEEEvS1S_EENS_8epilogue10collective6detail29Sm90TmaWarpSpecializedAdapterINS22_15DefaultEpilogueIiNS5_IJSB_llEEES26_NS21_6thread17LinearCombinationIiLi1EiiLNS27_9ScaleType4KindE0ELNS_15FloatRoundStyleE2EiEENS1_15EpilogueDefaultEEEEEvvEEEEvNT_6ParamsE:
[----:B------:R-:W-:Y:S01]  /*0000*/  LDC R1, c[0x0][0x28] ;  /* 0x00000a00ff017b82 */ /* 0x000fe20000000800 */
[----:B------:R-:W0:Y:S01]  /*0010*/  S2R R10, SR_TID.X ;  /* 0x00000000000a7919 */ /* 0x000e220000002100 */
[----:B------:R-:W-:Y:S01]  /*0020*/  ELECT P0, URZ, PT ;  /* 0x00000000003f782f */ /* 0x000fe20003800000 */
[----:B------:R-:W-:Y:S01]  /*0030*/  BSSY B0, `(.L_x_0) ;  /* 0x0000012000007945 */ /* 0x000fe20003800000 */
[--C-:B0-----:R-:W-:Y:S02]  /*0040*/  SHF.R.U32.HI R0, RZ, 0x5, R10.reuse ;  /* 0x00000005ff007819 */ /* 0x101fe4000001160a */
[----:B------:R-:W-:-:S03]  /*0050*/  SHF.R.U32.HI R4, RZ, 0x7, R10 ;  /* 0x00000007ff047819 */ /* 0x000fc6000001160a */
[----:B------:R-:W0:Y:S04]  /*0060*/  SHFL.IDX PT, R2, R0, RZ, 0x1f ;  /* 0x00001fff00027589 */ /* 0x000e2800000e0000 */
[----:B------:R1:W2:Y:S01]  /*0070*/  SHFL.IDX PT, R5, R4, RZ, 0x1f ;  /* 0x00001fff04057589 */ /* 0x0002a200000e0000 */
[----:B0-----:R-:W-:-:S13]  /*0080*/  ISETP.NE.OR P0, PT, R2, RZ, !P0 ;  /* 0x000000ff0200720c */ /* 0x001fda0004705670 */
[----:B-12---:R-:W-:Y:S05]  /*0090*/  @P0 BRA `(.L_x_1) ;  /* 0x00000000002c0947 */ /* 0x006fea0003800000 */
[----:B------:R-:W-:Y:S02]  /*00a0*/  ULDC.64 UR4, c[0x0][0x198] ;  /* 0x0000660000047ab9 */ /* 0x000fe40000000a00 */
[----:B------:R-:W-:Y:S02]  /*00b0*/  UIADD3 UR6, UP0, UR4, 0xf0, URZ ;  /* 0x000000f004067890 */ /* 0x000fe4000ff1e03f */
[----:B------:R-:W-:Y:S02]  /*00c0*/  UIADD3 UR8, UP1, UR4, 0x1f0, URZ ;  /* 0x000001f004087890 */ /* 0x000fe4000ff3e03f */
[----:B------:R-:W-:Y:S02]  /*00d0*/  UIADD3 UR4, UP2, UR4, 0x2f0, URZ ;  /* 0x000002f004047890 */ /* 0x000fe4000ff5e03f */
[----:B------:R-:W-:Y:S02]  /*00e0*/  UIADD3.X UR7, URZ, UR5, URZ, UP0, !UPT ;  /* 0x000000053f077290 */ /* 0x000fe400087fe43f */
[----:B------:R-:W-:-:S02]  /*00f0*/  UIADD3.X UR9, URZ, UR5, URZ, UP1, !UPT ;  /* 0x000000053f097290 */ /* 0x000fc40008ffe43f */
[----:B------:R-:W-:-:S05]  /*0100*/  UIADD3.X UR5, URZ, UR5, URZ, UP2, !UPT ;  /* 0x000000053f057290 */ /* 0x000fca00097fe43f */
[----:B------:R0:W-:Y:S02]  /*0110*/  UTMACCTL.PF [UR6] ;  /* 0x00000000060079b9 */ /* 0x0001e40008040000 */
[----:B------:R0:W-:Y:S02]  /*0120*/  UTMACCTL.PF [UR8] ;  /* 0x00000000080079b9 */ /* 0x0001e40008040000 */
[----:B------:R0:W-:Y:S02]  /*0130*/  UTMACCTL.PF [UR4] ;  /* 0x00000000040079b9 */ /* 0x0001e40008040000 */
[----:B0-----:R-:W-:Y:S01]  /*0140*/  NOP ;  /* 0x0000000000007918 */ /* 0x001fe20000000000 */
.L_x_1:
[----:B------:R-:W-:Y:S05]  /*0150*/  BSYNC B0 ;  /* 0x0000000000007941 */ /* 0x000fea0003800000 */
.L_x_0:
[----:B------:R-:W0:Y:S02]  /*0160*/  SHFL.IDX PT, R3, R0, RZ, 0x1f ;  /* 0x00001fff00037589 */ /* 0x000e2400000e0000 */
[----:B0-----:R-:W-:-:S13]  /*0170*/  ISETP.NE.AND P0, PT, R3, RZ, PT ;  /* 0x000000ff0300720c */ /* 0x001fda0003f05270 */
[----:B------:R-:W-:Y:S05]  /*0180*/  @P0 BRA `(.L_x_2) ;  /* 0x0000000000cc0947 */ /* 0x000fea0003800000 */
[----:B------:R-:W-:Y:S01]  /*0190*/  ELECT P0, URZ, PT ;  /* 0x00000000003f782f */ /* 0x000fe20003800000 */
[----:B------:R-:W-:-:S12]  /*01a0*/  BSSY B0, `(.L_x_2) ;  /* 0x0000031000007945 */ /* 0x000fd80003800000 */
[----:B------:R-:W-:Y:S05]  /*01b0*/  @!P0 BRA `(.L_x_3) ;  /* 0x0000000000bc8947 */ /* 0x000fea0003800000 */
[----:B------:R-:W0:Y:S01]  /*01c0*/  S2UR UR8, SR_CgaCtaId ;  /* 0x00000000000879c3 */ /* 0x000e220000008800 */
[----:B------:R-:W-:Y:S01]  /*01d0*/  UMOV UR4, 0x400 ;  /* 0x0000040000047882 */ /* 0x000fe20000000000 */
[----:B------:R-:W-:Y:S01]  /*01e0*/  UMOV UR5, 0x1 ;  /* 0x0000000100057882 */ /* 0x000fe20000000000 */
[----:B------:R-:W-:Y:S02]  /*01f0*/  UMOV UR6, 0x80 ;  /* 0x0000008000067882 */ /* 0x000fe40000000000 */
[----:B------:R-:W-:-:S04]  /*0200*/  UIADD3 UR6, -UR6, 0x100000, URZ ;  /* 0x0010000006067890 */ /* 0x000fc8000fffe13f */
[----:B------:R-:W-:Y:S02]  /*0210*/  USHF.L.U32 UR7, UR6, 0xb, URZ ;  /* 0x0000000b06077899 */ /* 0x000fe4000800063f */
[----:B------:R-:W-:Y:S02]  /*0220*/  USHF.L.U32 UR6, UR6, 0x1, URZ ;  /* 0x0000000106067899 */ /* 0x000fe4000800063f */
[----:B0-----:R-:W-:Y:S02]  /*0230*/  ULEA UR8, UR8, UR4, 0x18 ;  /* 0x0000000408087291 */ /* 0x001fe4000f8ec03f */
[----:B------:R-:W-:-:S04]  /*0240*/  UIADD3 UR4, -UR5, 0x100000, URZ ;  /* 0x0010000005047890 */ /* 0x000fc8000fffe13f */
[----:B------:R-:W-:Y:S02]  /*0250*/  USHF.L.U32 UR5, UR4, 0xb, URZ ;  /* 0x0000000b04057899 */ /* 0x000fe4000800063f */
[----:B------:R-:W-:Y:S01]  /*0260*/  USHF.L.U32 UR4, UR4, 0x1, URZ ;  /* 0x0000000104047899 */ /* 0x000fe2000800063f */
[----:B------:R-:W0:Y:S11]  /*0270*/  FENCE.VIEW.ASYNC.S ;  /* 0x00000000000073c6 */ /* 0x000e360000000000 */
[----:B0-----:R0:W1:Y:S01]  /*0280*/  SYNCS.EXCH.64 URZ, [UR8], UR4 ;  /* 0x00000004083f75b2 */ /* 0x0010620008000100 */
[----:B------:R0:W2:Y:S01]  /*0290*/  SYNCS.EXCH.64 URZ, [UR8+0x88], UR6 ;  /* 0x00008806083f75b2 */ /* 0x0000a20008000100 */
[----:B------:R0:W3:Y:S01]  /*02a0*/  SYNCS.EXCH.64 URZ, [UR8+0x8], UR4 ;  /* 0x00000804083f75b2 */ /* 0x0000e20008000100 */
[----:B------:R0:W4:Y:S01]  /*02b0*/  SYNCS.EXCH.64 URZ, [UR8+0x90], UR6 ;  /* 0x00009006083f75b2 */ /* 0x0001220008000100 */
[----:B------:R0:W0:Y:S01]  /*02c0*/  SYNCS.EXCH.64 URZ, [UR8+0x10], UR4 ;  /* 0x00001004083f75b2 */ /* 0x0000220008000100 */
        /* <DEDUP_REMOVED lines=29> */
[----:B-1234-:R-:W-:Y:S01]  /*04a0*/  NOP ;  /* 0x0000000000007918 */ /* 0x01efe20000000000 */
.L_x_3:
[----:B0-----:R-:W-:Y:S05]  /*04b0*/  BSYNC B0 ;  /* 0x0000000000007941 */ /* 0x001fea0003800000 */
.L_x_2:
[----:B------:R-:W0:Y:S01]  /*04c0*/  SHFL.IDX PT, R6, R0, RZ, 0x1f ;  /* 0x00001fff00067589 */ /* 0x000e2200000e0000 */
[----:B------:R-:W-:Y:S01]  /*04d0*/  ELECT P0, URZ, PT ;  /* 0x00000000003f782f */ /* 0x000fe20003800000 */
[----:B------:R-:W-:Y:S01]  /*04e0*/  NOP ;  /* 0x0000000000007918 */ /* 0x000fe20000000000 */
[----:B------:R-:W-:Y:S01]  /*04f0*/  ELECT P1, URZ, PT ;  /* 0x00000000003f782f */ /* 0x000fe20003820000 */
[----:B------:R-:W1:Y:S01]  /*0500*/  SHFL.IDX PT, R3, R0, RZ, 0x1f ;  /* 0x00001fff00037589 */ /* 0x000e6200000e0000 */
[----:B------:R-:W-:Y:S01]  /*0510*/  UMOV UR4, 0x20 ;  /* 0x0000002000047882 */ /* 0x000fe20000000000 */
[----:B------:R-:W-:Y:S01]  /*0520*/  UMOV UR11, 0x80 ;  /* 0x00000080000b7882 */ /* 0x000fe20000000000 */
[----:B------:R-:W-:Y:S01]  /*0530*/  NOP ;  /* 0x0000000000007918 */ /* 0x000fe20000000000 */
[----:B------:R-:W2:Y:S01]  /*0540*/  SHFL.IDX PT, R4, R4, RZ, 0x1f ;  /* 0x00001fff04047589 */ /* 0x000ea200000e0000 */
[C---:B------:R-:W-:Y:S01]  /*0550*/  VIADD R33, R5.reuse, 0xffffffff ;  /* 0xffffffff05217836 */ /* 0x040fe20000000000 */
[----:B------:R-:W-:Y:S01]  /*0560*/  ULDC.64 UR18, c[0x0][0x208] ;  /* 0x0000820000127ab9 */ /* 0x000fe20000000a00 */
[----:B------:R-:W-:-:S03]  /*0570*/  ISETP.NE.AND P2, PT, R5, RZ, PT ;  /* 0x000000ff0500720c */ /* 0x000fc60003f45270 */
[----:B------:R-:W-:Y:S02]  /*0580*/  ISETP.GE.U32.AND P3, PT, R33, 0x2, PT ;  /* 0x000000022100780c */ /* 0x000fe40003f66070 */
[----:B0-----:R-:W-:Y:S02]  /*0590*/  ISETP.NE.OR P0, PT, R6, RZ, !P0 ;  /* 0x000000ff0600720c */ /* 0x001fe40004705670 */
[----:B-1----:R-:W-:Y:S02]  /*05a0*/  ISETP.NE.OR P1, PT, R3, RZ, !P1 ;  /* 0x000000ff0300720c */ /* 0x002fe40004f25670 */
[----:B------:R-:W-:Y:S02]  /*05b0*/  SHF.R.S32.HI R3, RZ, 0x1f, R2 ;  /* 0x0000001fff037819 */ /* 0x000fe40000011402 */
[----:B--2---:R-:W-:Y:S02]  /*05c0*/  R2UR UR12, R4 ;  /* 0x00000000040c72ca */ /* 0x004fe400000e0000 */
[----:B------:R-:W-:-:S05]  /*05d0*/  LEA.HI R3, R3, R2, RZ, 0x2 ;  /* 0x0000000203037211 */ /* 0x000fca00078f10ff */
[----:B------:R-:W-:Y:S01]  /*05e0*/  VOTEU.ALL UP0, P0 ;  /* 0x00000000003f7886 */ /* 0x000fe20000000000 */
[----:B------:R-:W-:Y:S01]  /*05f0*/  LOP3.LUT R3, R3, 0xfffffffc, RZ, 0xc0, !PT ;  /* 0xfffffffc03037812 */ /* 0x000fe200078ec0ff */
[----:B------:R-:W-:-:S03]  /*0600*/  VOTEU.ALL UP1, P1 ;  /* 0x00000000003f7886 */ /* 0x000fc60000820000 */
[----:B------:R-:W0:Y:S01]  /*0610*/  @!UP0 S2UR UR7, SR_CgaCtaId ;  /* 0x00000000000789c3 */ /* 0x000e220000008800 */
[----:B------:R-:W-:Y:S01]  /*0620*/  @!UP0 UMOV UR6, 0x400 ;  /* 0x0000040000068882 */ /* 0x000fe20000000000 */
[----:B------:R-:W-:-:S04]  /*0630*/  @!UP0 UIADD3 UR4, -UR4, 0x100000, URZ ;  /* 0x0010000004048890 */ /* 0x000fc8000fffe13f */
[----:B------:R-:W-:Y:S02]  /*0640*/  @!UP0 USHF.L.U32 UR5, UR4, 0xb, URZ ;  /* 0x0000000b04058899 */ /* 0x000fe4000800063f */
[----:B------:R-:W-:Y:S01]  /*0650*/  @!UP0 USHF.L.U32 UR4, UR4, 0x1, URZ ;  /* 0x0000000104048899 */ /* 0x000fe2000800063f */
[----:B------:R-:W-:Y:S01]  /*0660*/  IMAD.IADD R20, R2, 0x1, -R3 ;  /* 0x0000000102147824 */ /* 0x000fe200078e0a03 */
[----:B------:R-:W-:Y:S01]  /*0670*/  @!UP1 UMOV UR9, 0x400 ;  /* 0x0000040000099882 */ /* 0x000fe20000000000 */
[----:B------:R-:W-:Y:S01]  /*0680*/  VOTEU.ALL UP2, P1 ;  /* 0x00000000003f7886 */ /* 0x000fe20000840000 */
[----:B------:R-:W-:Y:S01]  /*0690*/  VOTEU.ALL UP3, P1 ;  /* 0x00000000003f7886 */ /* 0x000fe20000860000 */
[----:B------:R-:W-:Y:S01]  /*06a0*/  VOTEU.ALL UP4, P1 ;  /* 0x00000000003f7886 */ /* 0x000fe20000880000 */
[----:B------:R-:W1:Y:S01]  /*06b0*/  @!UP1 S2UR UR10, SR_CgaCtaId ;  /* 0x00000000000a99c3 */ /* 0x000e620000008800 */
[----:B------:R-:W-:Y:S01]  /*06c0*/  VOTEU.ALL UP5, P1 ;  /* 0x00000000003f7886 */ /* 0x000fe200008a0000 */
[----:B------:R-:W-:-:S04]  /*06d0*/  SHF.R.S32.HI R3, RZ, 0x1f, R10 ;  /* 0x0000001fff037819 */ /* 0x000fc8000001140a */
[----:B------:R-:W-:-:S04]  /*06e0*/  LEA.HI R3, R3, R10, RZ, 0x7 ;  /* 0x0000000a03037211 */ /* 0x000fc800078f38ff */
[----:B------:R-:W-:-:S05]  /*06f0*/  LOP3.LUT R3, R3, 0xffffff80, RZ, 0xc0, !PT ;  /* 0xffffff8003037812 */ /* 0x000fca00078ec0ff */
[----:B------:R-:W-:Y:S01]  /*0700*/  IMAD.IADD R11, R10, 0x1, -R3 ;  /* 0x000000010a0b7824 */ /* 0x000fe200078e0a03 */
[----:B0-----:R-:W-:Y:S02]  /*0710*/  @!UP0 ULEA UR8, UR7, UR6, 0x18 ;  /* 0x0000000607088291 */ /* 0x001fe4000f8ec03f */
[----:B------:R-:W-:-:S04]  /*0720*/  @!UP1 UIADD3 UR6, -UR11, 0x100000, URZ ;  /* 0x001000000b069890 */ /* 0x000fc8000fffe13f */
[----:B------:R-:W-:Y:S02]  /*0730*/  @!UP1 USHF.L.U32 UR7, UR6, 0xb, URZ ;  /* 0x0000000b06079899 */ /* 0x000fe4000800063f */
[----:B------:R-:W-:Y:S01]  /*0740*/  @!UP1 USHF.L.U32 UR6, UR6, 0x1, URZ ;  /* 0x0000000106069899 */ /* 0x000fe2000800063f */
[----:B------:R-:W-:Y:S01]  /*0750*/  VOTEU.ALL UP0, P0 ;  /* 0x00000000003f7886 */ /* 0x000fe20000000000 */
[----:B-1----:R-:W-:Y:S01]  /*0760*/  @!UP1 ULEA UR9, UR10, UR9, 0x18 ;  /* 0x000000090a099291 */ /* 0x002fe2000f8ec03f */
[----:B------:R-:W-:Y:S02]  /*0770*/  VOTEU.ALL UP1, P0 ;  /* 0x00000000003f7886 */ /* 0x000fe40000020000 */
[----:B------:R-:W-:Y:S01]  /*0780*/  ULDC.64 UR10, c[0x0][0x698] ;  /* 0x0001a600000a7ab9 */ /* 0x000fe20000000a00 */
[----:B------:R-:W-:Y:S01]  /*0790*/  ISETP.NE.AND P0, PT, R20, 0x3, PT ;  /* 0x000000031400780c */ /* 0x000fe20003f05270 */
[----:B------:R-:W0:Y:S02]  /*07a0*/  FENCE.VIEW.ASYNC.S ;  /* 0x00000000000073c6 */ /* 0x000e240000000000 */
[----:B0-----:R0:W1:Y:S01]  /*07b0*/  @!UP0 SYNCS.EXCH.64 URZ, [UR8+0x140], UR4 ;  /* 0x00014004083f85b2 */ /* 0x0010620008000100 */
[----:B------:R-:W-:-:S02]  /*07c0*/  ISETP.NE.U32.AND P1, PT, RZ, UR10, PT ;  /* 0x0000000aff007c0c */ /* 0x000fc4000bf25070 */
[----:B------:R-:W-:Y:S02]  /*07d0*/  ISETP.EQ.OR P0, PT, R20, RZ, !P0 ;  /* 0x000000ff1400720c */ /* 0x000fe40004702670 */
[----:B------:R-:W-:Y:S02]  /*07e0*/  ISETP.NE.AND.EX P1, PT, RZ, UR11, PT, P1 ;  /* 0x0000000bff007c0c */ /* 0x000fe4000bf25310 */
[----:B------:R-:W-:-:S04]  /*07f0*/  ISETP.EQ.AND P0, PT, R5, RZ, P0 ;  /* 0x000000ff0500720c */ /* 0x000fc80000702270 */
[----:B------:R-:W-:-:S04]  /*0800*/  SEL R7, RZ, 0x1, !P0 ;  /* 0x00000001ff077807 */ /* 0x000fc80004000000 */
[----:B------:R-:W-:Y:S01]  /*0810*/  SEL R7, R7, 0x2, P3 ;  /* 0x0000000207077807 */ /* 0x000fe20001800000 */
[----:B------:R0:W1:Y:S01]  /*0820*/  @!UP1 SYNCS.EXCH.64 URZ, [UR8+0x148], UR4 ;  /* 0x00014804083f95b2 */ /* 0x0000620008000100 */
[----:B------:R-:W-:Y:S01]  /*0830*/  NOP ;  /* 0x0000000000007918 */ /* 0x000fe20000000000 */
[----:B------:R0:W1:Y:S01]  /*0840*/  @!UP2 SYNCS.EXCH.64 URZ, [UR9+0x120], UR6 ;  /* 0x00012006093fa5b2 */ /* 0x0000620008000100 */
[----:B------:R0:W1:Y:S01]  /*0850*/  @!UP3 SYNCS.EXCH.64 URZ, [UR9+0x128], UR6 ;  /* 0x00012806093fb5b2 */ /* 0x0000620008000100 */
[----:B------:R0:W1:Y:S01]  /*0860*/  @!UP4 SYNCS.EXCH.64 URZ, [UR9+0x130], UR6 ;  /* 0x00013006093fc5b2 */ /* 0x0000620008000100 */
[----:B------:R0:W1:Y:S01]  /*0870*/  @!UP5 SYNCS.EXCH.64 URZ, [UR9+0x138], UR6 ;  /* 0x00013806093fd5b2 */ /* 0x0000620008000100 */
[----:B------:R-:W-:Y:S01]  /*0880*/  NOP ;  /* 0x0000000000007918 */ /* 0x000fe20000000000 */
[----:B-1----:R-:W-:Y:S06]  /*0890*/  BAR.SYNC.DEFER_BLOCKING 0x0 ;  /* 0x0000000000007b1d */ /* 0x002fec0000010000 */
[----:B0-----:R-:W-:Y:S05]  /*08a0*/  @!P1 BRA `(.L_x_4) ;  /* 0x00000000001c9947 */ /* 0x001fea0003800000 */
[----:B------:R-:W0:Y:S02]  /*08b0*/  LDC.64 R2, c[0x0][0x698] ;  /* 0x0001a600ff027b82 */ /* 0x000e240000000a00 */
[----:B0-----:R-:W2:Y:S02]  /*08c0*/  LDG.E.64 R2, desc[UR18][R2.64] ;  /* 0x0000001202027981 */ /* 0x001ea4000c1e1b00 */
[----:B--2---:R-:W-:-:S04]  /*08d0*/  ISETP.NE.U32.AND P0, PT, R2, RZ, PT ;  /* 0x000000ff0200720c */ /* 0x004fc80003f05070 */
[----:B------:R-:W-:-:S13]  /*08e0*/  ISETP.NE.AND.EX P0, PT, R3, RZ, PT, P0 ;  /* 0x000000ff0300720c */ /* 0x000fda0003f05300 */
[----:B------:R-:W-:Y:S05]  /*08f0*/  @!P0 BRA `(.L_x_4) ;  /* 0x0000000000088947 */ /* 0x000fea0003800000 */
[----:B------:R2:W5:Y:S01]  /*0900*/  LD.E R12, desc[UR18][R2.64] ;  /* 0x00000012020c7980 */ /* 0x000562000c101900 */
[----:B------:R-:W-:Y:S05]  /*0910*/  BRA `(.L_x_5) ;  /* 0x0000000000207947 */ /* 0x000fea0003800000 */
.L_x_4:
[----:B------:R-:W-:Y:S02]  /*0920*/  ULDC.64 UR4, c[0x0][0x688] ;  /* 0x0001a20000047ab9 */ /* 0x000fe40000000a00 */
[----:B------:R-:W-:-:S04]  /*0930*/  ISETP.NE.U32.AND P0, PT, RZ, UR4, PT ;  /* 0x00000004ff007c0c */ /* 0x000fc8000bf05070 */
[----:B------:R-:W-:-:S13]  /*0940*/  ISETP.NE.AND.EX P0, PT, RZ, UR5, PT, P0 ;  /* 0x00000005ff007c0c */ /* 0x000fda000bf05300 */
[----:B------:R-:W-:Y:S05]  /*0950*/  @!P0 BRA `(.L_x_6) ;  /* 0x00000000000c8947 */ /* 0x000fea0003800000 */
[----:B------:R-:W0:Y:S02]  /*0960*/  LDC.64 R12, c[0x0][0x688] ;  /* 0x0001a200ff0c7b82 */ /* 0x000e240000000a00 */
[----:B0-----:R0:W5:Y:S01]  /*0970*/  LDG.E R12, desc[UR18][R12.64] ;  /* 0x000000120c0c7981 */ /* 0x001162000c1e1900 */
[----:B------:R-:W-:Y:S05]  /*0980*/  BRA `(.L_x_5) ;  /* 0x0000000000047947 */ /* 0x000fea0003800000 */
.L_x_6:
[----:B------:R-:W1:Y:S02]  /*0990*/  LDC R12, c[0x0][0x680] ;  /* 0x0001a000ff0c7b82 */ /* 0x000e640000000800 */
.L_x_5:
[----:B------:R-:W-:Y:S02]  /*09a0*/  ULDC.64 UR4, c[0x0][0x6a0] ;  /* 0x0001a80000047ab9 */ /* 0x000fe40000000a00 */
[----:B------:R-:W-:-:S04]  /*09b0*/  ISETP.NE.U32.AND P0, PT, RZ, UR4, PT ;  /* 0x00000004ff007c0c */ /* 0x000fc8000bf05070 */
[----:B------:R-:W-:-:S13]  /*09c0*/  ISETP.NE.AND.EX P0, PT, RZ, UR5, PT, P0 ;  /* 0x00000005ff007c0c */ /* 0x000fda000bf05300 */
[----:B------:R-:W-:Y:S05]  /*09d0*/  @!P0 BRA `(.L_x_7) ;  /* 0x00000000001c8947 */ /* 0x000fea0003800000 */
[----:B--2---:R-:W2:Y:S02]  /*09e0*/  LDC.64 R2, c[0x0][0x6a0] ;  /* 0x0001a800ff027b82 */ /* 0x004ea40000000a00 */
[----:B--2---:R-:W2:Y:S02]  /*09f0*/  LDG.E.64 R2, desc[UR18][R2.64] ;  /* 0x0000001202027981 */ /* 0x004ea4000c1e1b00 */
[----:B--2---:R-:W-:-:S04]  /*0a00*/  ISETP.NE.U32.AND P0, PT, R2, RZ, PT ;  /* 0x000000ff0200720c */ /* 0x004fc80003f05070 */
[----:B------:R-:W-:-:S13]  /*0a10*/  ISETP.NE.AND.EX P0, PT, R3, RZ, PT, P0 ;  /* 0x000000ff0300720c */ /* 0x000fda0003f05300 */
[----:B------:R-:W-:Y:S05]  /*0a20*/  @!P0 BRA `(.L_x_7) ;  /* 0x0000000000088947 */ /* 0x000fea0003800000 */
[----:B0-----:R4:W5:Y:S01]  /*0a30*/  LD.E R13, desc[UR18][R2.64] ;  /* 0x00000012020d7980 */ /* 0x001962000c101900 */
[----:B------:R-:W-:Y:S05]  /*0a40*/  BRA `(.L_x_8) ;  /* 0x0000000000207947 */ /* 0x000fea0003800000 */
.L_x_7:
[----:B------:R-:W-:Y:S02]  /*0a50*/  ULDC.64 UR4, c[0x0][0x690] ;  /* 0x0001a40000047ab9 */ /* 0x000fe40000000a00 */
[----:B------:R-:W-:-:S04]  /*0a60*/  ISETP.NE.U32.AND P0, PT, RZ, UR4, PT ;  /* 0x00000004ff007c0c */ /* 0x000fc8000bf05070 */
[----:B------:R-:W-:-:S13]  /*0a70*/  ISETP.NE.AND.EX P0, PT, RZ, UR5, PT, P0 ;  /* 0x00000005ff007c0c */ /* 0x000fda000bf05300 */
[----:B------:R-:W-:Y:S05]  /*0a80*/  @!P0 BRA `(.L_x_9) ;  /* 0x00000000000c8947 */ /* 0x000fea0003800000 */
[----:B--2---:R-:W0:Y:S02]  /*0a90*/  LDC.64 R2, c[0x0][0x690] ;  /* 0x0001a400ff027b82 */ /* 0x004e240000000a00 */
[----:B0-----:R3:W5:Y:S01]  /*0aa0*/  LDG.E R13, desc[UR18][R2.64] ;  /* 0x00000012020d7981 */ /* 0x001762000c1e1900 */
[----:B------:R-:W-:Y:S05]  /*0ab0*/  BRA `(.L_x_8) ;  /* 0x0000000000047947 */ /* 0x000fea0003800000 */
.L_x_9:
[----:B0-----:R-:W0:Y:S02]  /*0ac0*/  LDC R13, c[0x0][0x684] ;  /* 0x0001a100ff0d7b82 */ /* 0x001e240000000800 */
.L_x_8:
[----:B------:R-:W1:Y:S01]  /*0ad0*/  LDC R0, c[0x0][0x75c] ;  /* 0x0001d700ff007b82 */ /* 0x000e620000000800 */
[----:B------:R-:W2:Y:S01]  /*0ae0*/  S2R R21, SR_CTAID.Y ;  /* 0x0000000000157919 */ /* 0x000ea20000002600 */
[----:B------:R-:W-:Y:S01]  /*0af0*/  ULDC UR8, c[0x0][0x604] ;  /* 0x0001810000087ab9 */ /* 0x000fe20000000800 */
[----:B------:R-:W-:Y:S01]  /*0b00*/  ISETP.NE.AND P0, PT, R5, 0x2, PT ;  /* 0x000000020500780c */ /* 0x000fe20003f05270 */
[----:B------:R-:W-:Y:S01]  /*0b10*/  UIADD3 UR8, UR8, 0x3f, URZ ;  /* 0x0000003f08087890 */ /* 0x000fe2000fffe03f */
[----:B------:R-:W0:Y:S01]  /*0b20*/  S2R R14, SR_CTAID.X ;  /* 0x00000000000e7919 */ /* 0x000e220000002500 */
[----:B------:R-:W-:Y:S01]  /*0b30*/  UMOV UR5, URZ ;  /* 0x0000003f00057c82 */ /* 0x000fe20008000000 */
[----:B------:R-:W-:Y:S01]  /*0b40*/  UMOV UR4, URZ ;  /* 0x0000003f00047c82 */ /* 0x000fe20008000000 */
[----:B------:R-:W-:Y:S01]  /*0b50*/  USHF.R.S32.HI UR9, URZ, 0x1f, UR8 ;  /* 0x0000001f3f097899 */ /* 0x000fe20008011408 */
[----:B------:R-:W-:-:S03]  /*0b60*/  ULDC.64 UR10, c[0x0][0x750] ;  /* 0x0001d400000a7ab9 */ /* 0x000fc60000000a00 */
[----:B------:R-:W-:Y:S01]  /*0b70*/  ULEA.HI UR9, UR9, UR8, URZ, 0x6 ;  /* 0x0000000809097291 */ /* 0x000fe2000f8f303f */
[----:B-1----:R-:W-:-:S13]  /*0b80*/  ISETP.NE.AND P3, PT, R0, 0x1, PT ;  /* 0x000000010000780c */ /* 0x002fda0003f65270 */
[----:B------:R-:W0:Y:S01]  /*0b90*/  @P3 LDC R15, c[0x0][0x10] ;  /* 0x00000400ff0f3b82 */ /* 0x000e220000000800 */
[----:B--234-:R-:W-:Y:S02]  /*0ba0*/  @P3 IMAD.MOV.U32 R2, RZ, RZ, R21 ;  /* 0x000000ffff023224 */ /* 0x01cfe400078e0015 */
[----:B------:R-:W-:Y:S02]  /*0bb0*/  @P3 IMAD.MOV.U32 R3, RZ, RZ, RZ ;  /* 0x000000ffff033224 */ /* 0x000fe400078e00ff */
[----:B------:R-:W-:-:S03]  /*0bc0*/  @P3 IMAD.MOV.U32 R5, RZ, RZ, RZ ;  /* 0x000000ffff053224 */ /* 0x000fc600078e00ff */
[----:B------:R-:W1:Y:S01]  /*0bd0*/  @!P3 LDC R9, c[0x0][0xc] ;  /* 0x00000300ff09bb82 */ /* 0x000e620000000800 */
[----:B------:R-:W-:Y:S01]  /*0be0*/  ULDC UR6, c[0x0][0xc] ;  /* 0x0000030000067ab9 */ /* 0x000fe20000000800 */
[----:B------:R-:W-:Y:S02]  /*0bf0*/  ULDC UR7, c[0x0][0x10] ;  /* 0x0000040000077ab9 */ /* 0x000fe40000000800 */
[----:B------:R-:W-:-:S04]  /*0c00*/  UIMAD.WIDE.U32 UR6, UR6, UR7, URZ ;  /* 0x00000007060672a5 */ /* 0x000fc8000f8e003f */
[----:B------:R-:W2:Y:S01]  /*0c10*/  LDC R8, c[0x0][0x14] ;  /* 0x00000500ff087b82 */ /* 0x000ea20000000800 */
[----:B0-----:R-:W-:-:S04]  /*0c20*/  @P3 IMAD.WIDE.U32 R2, R14, R15, R2 ;  /* 0x0000000f0e023225 */ /* 0x001fc800078e0002 */
[----:B------:R-:W-:Y:S02]  /*0c30*/  IMAD.MOV.U32 R15, RZ, RZ, RZ ;  /* 0x000000ffff0f7224 */ /* 0x000fe400078e00ff */
[----:B------:R-:W-:Y:S02]  /*0c40*/  @P3 IMAD.IADD R3, R3, 0x1, R5 ;  /* 0x0000000103033824 */ /* 0x000fe400078e0205 */
[----:B-1----:R-:W-:-:S04]  /*0c50*/  @!P3 IMAD.WIDE.U32 R4, R9, R21, R14 ;  /* 0x000000150904b225 */ /* 0x002fc800078e000e */
[----:B------:R-:W-:Y:S02]  /*0c60*/  @!P3 IMAD.MOV.U32 R2, RZ, RZ, R4 ;  /* 0x000000ffff02b224 */ /* 0x000fe400078e0004 */
[----:B------:R-:W-:Y:S02]  /*0c70*/  @!P3 IMAD.MOV.U32 R3, RZ, RZ, R5 ;  /* 0x000000ffff03b224 */ /* 0x000fe400078e0005 */
[C---:B--2---:R-:W-:Y:S02]  /*0c80*/  IMAD R17, R8.reuse, UR7, RZ ;  /* 0x0000000708117c24 */ /* 0x044fe4000f8e02ff */
[----:B------:R-:W-:Y:S01]  /*0c90*/  IMAD.WIDE.U32 R8, R8, UR6, RZ ;  /* 0x0000000608087c25 */ /* 0x000fe2000f8e00ff */
[----:B------:R-:W-:-:S03]  /*0ca0*/  USHF.R.S32.HI UR6, URZ, 0x6, UR9 ;  /* 0x000000063f067899 */ /* 0x000fc60008011409 */
[----:B------:R-:W-:Y:S01]  /*0cb0*/  IMAD.IADD R0, R9, 0x1, R17 ;  /* 0x0000000109007824 */ /* 0x000fe200078e0211 */
[----:B------:R-:W-:Y:S08]  /*0cc0*/  @P0 BRA `(.L_x_10) ;  /* 0x0000000000200947 */ /* 0x000ff00003800000 */
[----:B------:R-:W-:Y:S01]  /*0cd0*/  UISETP.GE.U32.AND UP0, UPT, UR6, 0x11, UPT ;  /* 0x000000110600788c */ /* 0x000fe2000bf06070 */
[----:B------:R-:W-:Y:S01]  /*0ce0*/  IADD3 R2, P0, R2, R8, RZ ;  /* 0x0000000802027210 */ /* 0x000fe20007f1e0ff */
[----:B------:R-:W-:-:S04]  /*0cf0*/  UIMAD.WIDE.U32 UR4, UR6, -0xf0f0f0f, URZ ;  /* 0xf0f0f0f1060478a5 */ /* 0x000fc8000f8e003f */
[----:B------:R-:W-:Y:S01]  /*0d00*/  USHF.R.U32.HI UR5, URZ, 0x4, UR5 ;  /* 0x000000043f057899 */ /* 0x000fe20008011605 */
[----:B------:R-:W-:Y:S02]  /*0d10*/  IMAD.X R3, R0, 0x1, R3, P0 ;  /* 0x0000000100037824 */ /* 0x000fe400000e0603 */
[----:B------:R-:W-:Y:S02]  /*0d20*/  UMOV UR4, URZ ;  /* 0x0000003f00047c82 */ /* 0x000fe40008000000 */
[----:B------:R-:W-:Y:S02]  /*0d30*/  @UP0 ULOP3.LUT UR4, UR5, 0x1, URZ, 0xc0, !UPT ;  /* 0x0000000105040892 */ /* 0x000fe4000f8ec03f */
[----:B------:R-:W-:-:S12]  /*0d40*/  UIMAD UR5, UR5, -0x11, UR6 ;  /* 0xffffffef050578a4 */ /* 0x000fd8000f8e0206 */
.L_x_10:
[----:B------:R-:W-:Y:S01]  /*0d50*/  ISETP.GE.U32.AND P0, PT, R2, UR10, PT ;  /* 0x0000000a02007c0c */ /* 0x000fe2000bf06070 */
[----:B------:R-:W-:Y:S01]  /*0d60*/  IMAD.MOV.U32 R6, RZ, RZ, -0x1 ;  /* 0xffffffffff067424 */ /* 0x000fe200078e00ff */
[----:B------:R-:W-:Y:S01]  /*0d70*/  PRMT R16, RZ, 0x7610, R16 ;  /* 0x00007610ff107816 */ /* 0x000fe20000000010 */
[----:B------:R-:W-:Y:S01]  /*0d80*/  IMAD.MOV.U32 R4, RZ, RZ, -0x1 ;  /* 0xffffffffff047424 */ /* 0x000fe200078e00ff */
[----:B------:R-:W-:Y:S01]  /*0d90*/  ISETP.GE.U32.AND.EX P0, PT, R3, UR11, PT, P0 ;  /* 0x0000000b03007c0c */ /* 0x000fe2000bf06100 */
[----:B------:R-:W-:-:S12]  /*0da0*/  IMAD.MOV.U32 R5, RZ, RZ, -0x1 ;  /* 0xffffffffff057424 */ /* 0x000fd800078e00ff */
[----:B------:R-:W-:Y:S05]  /*0db0*/  @P0 BRA `(.L_x_11) ;  /* 0x00000004005c0947 */ /* 0x000fea0003800000 */
[----:B------:R-:W0:Y:S01]  /*0dc0*/  LDC.64 R24, c[0x0][0x728] ;  /* 0x0001ca00ff187b82 */ /* 0x000e220000000a00 */
[----:B------:R-:W-:Y:S02]  /*0dd0*/  IMAD.MOV.U32 R4, RZ, RZ, R2 ;  /* 0x000000ffff047224 */ /* 0x000fe400078e0002 */
[----:B------:R-:W-:-:S05]  /*0de0*/  IMAD.MOV.U32 R5, RZ, RZ, R3 ;  /* 0x000000ffff057224 */ /* 0x000fca00078e0003 */
[----:B------:R-:W1:Y:S08]  /*0df0*/  LDC R6, c[0x0][0x730] ;  /* 0x0001cc00ff067b82 */ /* 0x000e700000000800 */
[----:B------:R-:W2:Y:S01]  /*0e00*/  LDC.64 R26, c[0x0][0x720] ;  /* 0x0001c800ff1a7b82 */ /* 0x000ea20000000a00 */
[----:B0-----:R-:W-:-:S04]  /*0e10*/  ISETP.NE.U32.AND P0, PT, R24, RZ, PT ;  /* 0x000000ff1800720c */ /* 0x001fc80003f05070 */
[----:B------:R-:W-:-:S13]  /*0e20*/  ISETP.NE.AND.EX P0, PT, R25, RZ, PT, P0 ;  /* 0x000000ff1900720c */ /* 0x000fda0003f05300 */
[----:B-12---:R-:W-:Y:S05]  /*0e30*/  @!P0 BRA `(.L_x_12) ;  /* 0x0000000000288947 */ /* 0x006fea0003800000 */
[----:B------:R-:W0:Y:S02]  /*0e40*/  LDC R19, c[0x0][0x734] ;  /* 0x0001cd00ff137b82 */ /* 0x000e240000000800 */
[----:B0-----:R-:W-:-:S05]  /*0e50*/  IADD3 R19, P0, R2, R19, RZ ;  /* 0x0000001302137210 */ /* 0x001fca0007f1e0ff */
[----:B------:R-:W-:-:S04]  /*0e60*/  IMAD.X R23, RZ, RZ, R3, P0 ;  /* 0x000000ffff177224 */ /* 0x000fc800000e0603 */
[----:B------:R-:W-:-:S04]  /*0e70*/  IMAD.WIDE.U32 R4, R23, R24, RZ ;  /* 0x0000001817047225 */ /* 0x000fc800078e00ff */
[----:B------:R-:W-:-:S04]  /*0e80*/  IMAD.WIDE.U32 R16, P0, R19, R25, R4 ;  /* 0x0000001913107225 */ /* 0x000fc80007800004 */
[----:B------:R-:W-:-:S04]  /*0e90*/  IMAD.WIDE.U32 R4, R19, R24, RZ ;  /* 0x0000001813047225 */ /* 0x000fc800078e00ff */
[----:B------:R-:W-:Y:S01]  /*0ea0*/  IMAD.X R19, RZ, RZ, RZ, P0 ;  /* 0x000000ffff137224 */ /* 0x000fe200000e06ff */
[----:B------:R-:W-:Y:S01]  /*0eb0*/  IADD3 RZ, P0, R5, R16, RZ ;  /* 0x0000001005ff7210 */ /* 0x000fe20007f1e0ff */
[----:B------:R-:W-:-:S04]  /*0ec0*/  IMAD.MOV.U32 R18, RZ, RZ, R17 ;  /* 0x000000ffff127224 */ /* 0x000fc800078e0011 */
[----:B------:R-:W-:-:S08]  /*0ed0*/  IMAD.WIDE.U32.X R4, R23, R25, R18, P0 ;  /* 0x0000001917047225 */ /* 0x000fd000000e0412 */
.L_x_12:
[--C-:B------:R-:W-:Y:S01]  /*0ee0*/  SHF.R.U64 R32, R4, R6, R5.reuse ;  /* 0x0000000604207219 */ /* 0x100fe20000001205 */
[----:B------:R-:W0:Y:S01]  /*0ef0*/  LDC.64 R28, c[0x0][0x740] ;  /* 0x0001d000ff1c7b82 */ /* 0x000e220000000a00 */
[----:B------:R-:W-:Y:S01]  /*0f00*/  I2FP.F32.U32 R4, R14 ;  /* 0x0000000e00047245 */ /* 0x000fe20000201000 */
[----:B------:R-:W-:Y:S01]  /*0f10*/  ULDC UR7, c[0x0][0x150] ;  /* 0x0000540000077ab9 */ /* 0x000fe20000000800 */
[----:B------:R-:W-:Y:S02]  /*0f20*/  SHF.R.U32.HI R5, RZ, R6, R5 ;  /* 0x00000006ff057219 */ /* 0x000fe40000011605 */
[----:B------:R-:W-:Y:S01]  /*0f30*/  IADD3 R17, P0, RZ, -R32, RZ ;  /* 0x80000020ff117210 */ /* 0x000fe20007f1e0ff */
[----:B------:R-:W-:Y:S01]  /*0f40*/  FMUL R6, R4, UR7 ;  /* 0x0000000704067c20 */ /* 0x000fe20008400000 */
[----:B------:R-:W-:Y:S01]  /*0f50*/  ULDC UR7, c[0x0][0x154] ;  /* 0x0000550000077ab9 */ /* 0x000fe20000000800 */
[----:B------:R-:W1:Y:S02]  /*0f60*/  LDC R18, c[0x0][0x718] ;  /* 0x0001c600ff127b82 */ /* 0x000e640000000800 */
[----:B------:R-:W-:-:S02]  /*0f70*/  IMAD.X R19, RZ, RZ, ~R5, P0 ;  /* 0x000000ffff137224 */ /* 0x000fc400000e0e05 */
[----:B------:R-:W2:Y:S01]  /*0f80*/  F2I.U32.TRUNC.NTZ R6, R6 ;  /* 0x0000000600067305 */ /* 0x000ea2000020f000 */
[----:B------:R-:W-:-:S03]  /*0f90*/  IMAD.WIDE.U32 R4, R17, R26, R2 ;  /* 0x0000001a11047225 */ /* 0x000fc600078e0002 */
[----:B------:R-:W3:Y:S01]  /*0fa0*/  LDC R15, c[0x0][0x144] ;  /* 0x00005100ff0f7b82 */ /* 0x000ee20000000800 */
[----:B------:R-:W-:-:S04]  /*0fb0*/  IMAD R16, R19, R26, RZ ;  /* 0x0000001a13107224 */ /* 0x000fc800078e02ff */
[----:B------:R-:W-:-:S03]  /*0fc0*/  IMAD R17, R17, R27, R16 ;  /* 0x0000001b11117224 */ /* 0x000fc600078e0210 */
[----:B------:R-:W4:Y:S01]  /*0fd0*/  LDC R22, c[0x0][0x708] ;  /* 0x0001c200ff167b82 */ /* 0x000f220000000800 */
[----:B------:R-:W-:Y:S01]  /*0fe0*/  IMAD.IADD R17, R5, 0x1, R17 ;  /* 0x0000000105117824 */ /* 0x000fe200078e0211 */
[----:B0-----:R-:W-:Y:S01]  /*0ff0*/  ISETP.NE.U32.AND P0, PT, R28, RZ, PT ;  /* 0x000000ff1c00720c */ /* 0x001fe20003f05070 */
[----:B--2---:R-:W-:-:S03]  /*1000*/  IMAD.MOV R5, RZ, RZ, -R6 ;  /* 0x000000ffff057224 */ /* 0x004fc600078e0a06 */
[----:B------:R-:W-:Y:S02]  /*1010*/  ISETP.NE.AND.EX P0, PT, R29, RZ, PT, P0 ;  /* 0x000000ff1d00720c */ /* 0x000fe40003f05300 */
[----:B------:R-:W0:Y:S01]  /*1020*/  LDC R19, c[0x0][0x758] ;  /* 0x0001d600ff137b82 */ /* 0x000e220000000800 */
[-CC-:B-1----:R-:W-:Y:S02]  /*1030*/  SHF.R.U64 R26, R4, R18.reuse, R17.reuse ;  /* 0x00000012041a7219 */ /* 0x182fe40000001211 */
[----:B------:R-:W-:Y:S02]  /*1040*/  I2FP.F32.U32 R4, R21 ;  /* 0x0000001500047245 */ /* 0x000fe40000201000 */
[----:B------:R-:W-:Y:S01]  /*1050*/  SHF.R.U32.HI R17, RZ, R18, R17 ;  /* 0x00000012ff117219 */ /* 0x000fe20000011611 */
[----:B------:R-:W-:Y:S02]  /*1060*/  IMAD.MOV.U32 R18, RZ, RZ, 0x1 ;  /* 0x00000001ff127424 */ /* 0x000fe400078e00ff */
[----:B------:R-:W1:Y:S01]  /*1070*/  LDC R24, c[0x0][0x148] ;  /* 0x00005200ff187b82 */ /* 0x000e620000000800 */
[----:B---3--:R-:W-:-:S02]  /*1080*/  IMAD R6, R15, R5, R14 ;  /* 0x000000050f067224 */ /* 0x008fc400078e020e */
[----:B------:R-:W-:Y:S01]  /*1090*/  FMUL R5, R4, UR7 ;  /* 0x0000000704057c20 */ /* 0x000fe20008400000 */
[----:B------:R-:W-:-:S04]  /*10a0*/  IMAD.MOV.U32 R4, RZ, RZ, -0x1 ;  /* 0xffffffffff047424 */ /* 0x000fc800078e00ff */
[----:B------:R-:W2:Y:S01]  /*10b0*/  LDC R25, c[0x0][0x700] ;  /* 0x0001c000ff197b82 */ /* 0x000ea20000000800 */
[-CC-:B----4-:R-:W-:Y:S02]  /*10c0*/  SHF.R.U64 R34, R26, R22.reuse, R17.reuse ;  /* 0x000000161a227219 */ /* 0x190fe40000001211 */
[----:B------:R-:W-:Y:S02]  /*10d0*/  SHF.R.U32.HI R14, RZ, R22, R17 ;  /* 0x00000016ff0e7219 */ /* 0x000fe40000011611 */
[----:B------:R3:W4:Y:S03]  /*10e0*/  F2I.U32.TRUNC.NTZ R22, R5 ;  /* 0x0000000500167305 */ /* 0x000726000020f000 */
[----:B------:R-:W1:Y:S01]  /*10f0*/  LDC R27, c[0x0][0x748] ;  /* 0x0001d200ff1b7b82 */ /* 0x000e620000000800 */
[-C--:B0-----:R-:W-:Y:S02]  /*1100*/  SHF.R.U64 R36, R34, R19.reuse, R14 ;  /* 0x0000001322247219 */ /* 0x081fe4000000120e */
[----:B------:R-:W-:-:S02]  /*1110*/  SHF.L.U32 R4, R4, R19, RZ ;  /* 0x0000001304047219 */ /* 0x000fc400000006ff */
[-C--:B------:R-:W-:Y:S02]  /*1120*/  SHF.R.U32.HI R14, RZ, R19.reuse, R14 ;  /* 0x00000013ff0e7219 */ /* 0x080fe4000001160e */
[----:B------:R-:W-:Y:S01]  /*1130*/  SHF.L.U32 R18, R18, R19, RZ ;  /* 0x0000001312127219 */ /* 0x000fe200000006ff */
[----:B------:R-:W0:Y:S01]  /*1140*/  LDC R31, c[0x0][0x738] ;  /* 0x0001ce00ff1f7b82 */ /* 0x000e220000000800 */
[----:B------:R-:W-:Y:S01]  /*1150*/  LOP3.LUT R19, RZ, R4, RZ, 0x33, !PT ;  /* 0x00000004ff137212 */ /* 0x000fe200078e33ff */
[----:B------:R-:W-:Y:S02]  /*1160*/  IMAD.MOV.U32 R4, RZ, RZ, R36 ;  /* 0x000000ffff047224 */ /* 0x000fe400078e0024 */
[----:B---3--:R-:W-:-:S04]  /*1170*/  IMAD.MOV.U32 R5, RZ, RZ, R14 ;  /* 0x000000ffff057224 */ /* 0x008fc800078e000e */
[----:B------:R-:W3:Y:S01]  /*1180*/  LDC R30, c[0x0][0x710] ;  /* 0x0001c400ff1e7b82 */ /* 0x000ee20000000800 */
[----:B----4-:R-:W-:Y:S05]  /*1190*/  @!P0 BRA `(.L_x_13) ;  /* 0x0000000000288947 */ /* 0x010fea0003800000 */
[----:B------:R-:W4:Y:S02]  /*11a0*/  LDC R17, c[0x0][0x74c] ;  /* 0x0001d300ff117b82 */ /* 0x000f240000000800 */
[----:B----4-:R-:W-:-:S05]  /*11b0*/  IADD3 R17, P0, R36, R17, RZ ;  /* 0x0000001124117210 */ /* 0x010fca0007f1e0ff */
        /* <DEDUP_REMOVED lines=8> */
.L_x_13:
[----:B-1----:R-:W-:Y:S01]  /*1240*/  SHF.R.U64 R4, R4, R27, R5 ;  /* 0x0000001b04047219 */ /* 0x002fe20000001205 */
[----:B--2---:R-:W-:Y:S01]  /*1250*/  VIADD R5, R25, 0xffffffff ;  /* 0xffffffff19057836 */ /* 0x004fe20000000000 */
[----:B------:R-:W-:Y:S01]  /*1260*/  LOP3.LUT R19, R34, R19, RZ, 0xc0, !PT ;  /* 0x0000001322137212 */ /* 0x000fe200078ec0ff */
[----:B------:R-:W-:Y:S02]  /*1270*/  IMAD.MOV R22, RZ, RZ, -R22 ;  /* 0x000000ffff167224 */ /* 0x000fe400078e0a16 */
[----:B------:R-:W-:Y:S01]  /*1280*/  IMAD.MOV R14, RZ, RZ, -R4 ;  /* 0x000000ffff0e7224 */ /* 0x000fe200078e0a04 */
[----:B------:R-:W-:Y:S01]  /*1290*/  LOP3.LUT R5, R26, R5, RZ, 0xc0, !PT ;  /* 0x000000051a057212 */ /* 0x000fe200078ec0ff */
[----:B------:R-:W-:Y:S02]  /*12a0*/  IMAD R19, R18, R4, R19 ;  /* 0x0000000412137224 */ /* 0x000fe400078e0213 */
[----:B------:R-:W-:Y:S02]  /*12b0*/  @P3 IMAD R6, R24, R22, R21 ;  /* 0x0000001618063224 */ /* 0x000fe400078e0215 */
[----:B0-----:R-:W-:-:S02]  /*12c0*/  IMAD R4, R14, R31, R36 ;  /* 0x0000001f0e047224 */ /* 0x001fc400078e0224 */
[----:B---3--:R-:W-:Y:S02]  /*12d0*/  IMAD R6, R19, R30, R6 ;  /* 0x0000001e13067224 */ /* 0x008fe400078e0206 */
[----:B------:R-:W-:Y:S02]  /*12e0*/  IMAD R5, R4, R25, R5 ;  /* 0x0000001904057224 */ /* 0x000fe400078e0205 */
[----:B------:R-:W-:-:S03]  /*12f0*/  IMAD.MOV.U32 R16, RZ, RZ, 0x1 ;  /* 0x00000001ff107424 */ /* 0x000fc600078e00ff */
[----:B------:R-:W-:Y:S02]  /*1300*/  SEL R4, R5, R6, !P3 ;  /* 0x0000000605047207 */ /* 0x000fe40005800000 */
[----:B------:R-:W-:Y:S01]  /*1310*/  SEL R6, R6, R5, !P3 ;  /* 0x0000000506067207 */ /* 0x000fe20005800000 */
[----:B------:R-:W-:-:S07]  /*1320*/  IMAD.MOV.U32 R5, RZ, RZ, R32 ;  /* 0x000000ffff057224 */ /* 0x000fce00078e0020 */
.L_x_11:
[----:B------:R-:W-:Y:S05]  /*1330*/  @!P2 BRA `(.L_x_14) ;  /* 0x0000003400e0a947 */ /* 0x000fea0003800000 */
[----:B------:R-:W-:-:S13]  /*1340*/  ISETP.GT.U32.AND P0, PT, R33, 0x1, PT ;  /* 0x000000012100780c */ /* 0x000fda0003f04070 */
[----:B------:R-:W-:Y:S05]  /*1350*/  @P0 EXIT ;  /* 0x000000000000094d */ /* 0x000fea0003800000 */
.L_x_15:
[----:B------:R-:W-:-:S08]  /*1360*/  NOP ;  /* 0x0000000000007918 */ /* 0x000fd00000000000 */
[----:B------:R-:W0:Y:S02]  /*1370*/  USETMAXREG.TRY_ALLOC.CTAPOOL UP0, 0xe8 ;  /* 0x000000e8000079c8 */ /* 0x000e240008000600 */
[----:B0-----:R-:W-:-:S13]  /*1380*/  PLOP3.LUT P0, PT, PT, PT, UP0, 0x80, 0x0 ;  /* 0x000000000000781c */ /* 0x001fda0003f0f008 */
[----:B------:R-:W-:Y:S05]  /*1390*/  @!P0 BRA `(.L_x_15) ;  /* 0xfffffffc00f08947 */ /* 0x000fea000383ffff */
[----:B------:R-:W-:-:S13]  /*13a0*/  LOP3.LUT P0, RZ, R16, 0xff, RZ, 0xc0, !PT ;  /* 0x000000ff10ff7812 */ /* 0x000fda000780c0ff */
[----:B------:R-:W-:Y:S05]  /*13b0*/  @!P0 EXIT ;  /* 0x000000000000894d */ /* 0x000fea0003800000 */
[----:B------:R-:W-:Y:S01]  /*13c0*/  SHF.R.S32.HI R16, RZ, 0x1f, R11 ;  /* 0x0000001fff107819 */ /* 0x000fe2000001140b */
[----:B------:R-:W0:Y:S01]  /*13d0*/  S2UR UR8, SR_CgaCtaId ;  /* 0x00000000000879c3 */ /* 0x000e220000008800 */
[-C--:B------:R-:W-:Y:S01]  /*13e0*/  LEA.HI R10, R11, R11.reuse, RZ, 0x1 ;  /* 0x0000000b0b0a7211 */ /* 0x080fe200078f08ff */
[----:B------:R-:W-:Y:S01]  /*13f0*/  UMOV UR7, 0x400 ;  /* 0x0000040000077882 */ /* 0x000fe20000000000 */
[----:B------:R-:W-:Y:S01]  /*1400*/  LEA.HI R15, R16, R11, RZ, 0x2 ;  /* 0x0000000b100f7211 */ /* 0x000fe200078f10ff */
[----:B------:R-:W-:Y:S01]  /*1410*/  UIADD3 UR9, UR12, -0x1, URZ ;  /* 0xffffffff0c097890 */ /* 0x000fe2000fffe03f */
[----:B------:R-:W-:Y:S01]  /*1420*/  LOP3.LUT R14, R10, 0x3ffffe, RZ, 0xc0, !PT ;  /* 0x003ffffe0a0e7812 */ /* 0x000fe200078ec0ff */
[----:B------:R-:W-:Y:S01]  /*1430*/  ULDC UR16, c[0x0][0x284] ;  /* 0x0000a10000107ab9 */ /* 0x000fe20000000800 */
[--C-:B------:R-:W-:Y:S01]  /*1440*/  SHF.R.S32.HI R17, RZ, 0x2, R15.reuse ;  /* 0x00000002ff117819 */ /* 0x100fe2000001140f */
[----:B------:R-:W-:Y:S01]  /*1450*/  UISETP.NE.AND UP0, UPT, UR9, URZ, UPT ;  /* 0x0000003f0900728c */ /* 0x000fe2000bf05270 */
[----:B------:R-:W-:Y:S01]  /*1460*/  SHF.R.S32.HI R18, RZ, 0x1f, R15 ;  /* 0x0000001fff127819 */ /* 0x000fe2000001140f */
[----:B------:R-:W-:Y:S01]  /*1470*/  USHF.L.U32 UR20, UR6, 0x1, URZ ;  /* 0x0000000106147899 */ /* 0x000fe2000800063f */
[----:B------:R-:W-:Y:S01]  /*1480*/  LOP3.LUT R20, R15, 0xfffffffc, RZ, 0xc0, !PT ;  /* 0xfffffffc0f147812 */ /* 0x000fe200078ec0ff */
[C---:B------:R-:W-:Y:S01]  /*1490*/  IMAD.IADD R15, R11.reuse, 0x1, -R14 ;  /* 0x000000010b0f7824 */ /* 0x040fe200078e0a0e */
[----:B------:R-:W-:Y:S01]  /*14a0*/  LEA.HI R18, R18, R17, RZ, 0x3 ;  /* 0x0000001112127211 */ /* 0x000fe200078f18ff */
[----:B------:R-:W-:Y:S01]  /*14b0*/  USEL UR11, URZ, 0x1, UP0 ;  /* 0x000000013f0b7887 */ /* 0x000fe20008000000 */
[----:B------:R-:W-:Y:S01]  /*14c0*/  LEA.HI R16, R16, R11, RZ, 0x5 ;  /* 0x0000000b10107211 */ /* 0x000fe200078f28ff */
[----:B------:R-:W-:Y:S01]  /*14d0*/  IMAD.IADD R14, R11, 0x1, -R20 ;  /* 0x000000010b0e7824 */ /* 0x000fe200078e0a14 */
[----:B------:R-:W-:-:S02]  /*14e0*/  LOP3.LUT R18, R18, 0xfffffff8, RZ, 0xc0, !PT ;  /* 0xfffffff812127812 */ /* 0x000fc400078ec0ff */
[----:B------:R-:W-:Y:S01]  /*14f0*/  SHF.R.S32.HI R11, RZ, 0x1, R10 ;  /* 0x00000001ff0b7819 */ /* 0x000fe2000001140a */
[----:B------:R-:W-:Y:S01]  /*1500*/  IMAD.U32 R65, RZ, RZ, UR11 ;  /* 0x0000000bff417e24 */ /* 0x000fe2000f8e00ff */
[----:B------:R-:W-:Y:S01]  /*1510*/  LOP3.LUT R64, R7, 0x1, RZ, 0xfc, !PT ;  /* 0x0000000107407812 */ /* 0x000fe200078efcff */
[----:B------:R-:W-:Y:S01]  /*1520*/  IMAD.IADD R18, R17, 0x1, -R18 ;  /* 0x0000000111127824 */ /* 0x000fe200078e0a12 */
[----:B------:R-:W-:Y:S01]  /*1530*/  LEA.HI R10, R10, R11, RZ, 0x1 ;  /* 0x0000000b0a0a7211 */ /* 0x000fe200078f08ff */
[----:B0-----:R-:W-:Y:S01]  /*1540*/  ULEA UR7, UR8, UR7, 0x18 ;  /* 0x0000000708077291 */ /* 0x001fe2000f8ec03f */
[----:B------:R-:W-:Y:S01]  /*1550*/  SHF.R.S32.HI R17, RZ, 0x5, R16 ;  /* 0x00000005ff117819 */ /* 0x000fe20000011410 */
[----:B------:R-:W-:Y:S01]  /*1560*/  USHF.L.U32 UR8, UR9, 0x3, URZ ;  /* 0x0000000309087899 */ /* 0x000fe2000800063f */
[----:B------:R-:W-:Y:S01]  /*1570*/  LOP3.LUT R10, R10, 0x7fffffe, RZ, 0xc0, !PT ;  /* 0x07fffffe0a0a7812 */ /* 0x000fe200078ec0ff */
[----:B------:R-:W-:Y:S02]  /*1580*/  UIADD3 UR9, UR7, 0x11200, URZ ;  /* 0x0001120007097890 */ /* 0x000fe4000fffe03f */
[----:B------:R-:W-:Y:S01]  /*1590*/  IMAD R15, R17, 0x2, R15 ;  /* 0x00000002110f7824 */ /* 0x000fe200078e020f */
[----:B------:R-:W-:Y:S01]  /*15a0*/  UIADD3 UR10, UR7, 0x200, URZ ;  /* 0x00000200070a7890 */ /* 0x000fe2000fffe03f */
[----:B------:R-:W-:Y:S01]  /*15b0*/  IMAD.IADD R11, R11, 0x1, -R10 ;  /* 0x000000010b0b7824 */ /* 0x000fe200078e0a0a */
[----:B------:R-:W-:Y:S01]  /*15c0*/  USHF.R.U32.HI UR9, URZ, 0x4, UR9 ;  /* 0x000000043f097899 */ /* 0x000fe20008011609 */
[--C-:B------:R-:W-:Y:S01]  /*15d0*/  IMAD R20, R15, 0x8, R18.reuse ;  /* 0x000000080f147824 */ /* 0x100fe200078e0212 */
[----:B------:R-:W-:Y:S01]  /*15e0*/  USHF.R.U32.HI UR10, URZ, 0x4, UR10 ;  /* 0x000000043f0a7899 */ /* 0x000fe2000801160a */
[C-C-:B------:R-:W-:Y:S01]  /*15f0*/  IMAD R10, R17.reuse, 0x10, R18.reuse ;  /* 0x00000010110a7824 */ /* 0x140fe200078e0212 */
[----:B------:R-:W-:Y:S01]  /*1600*/  VIMNMX R15, RZ, UR6, PT ;  /* 0x00000006ff0f7c48 */ /* 0x000fe2000bfe0100 */
[----:B------:R-:W-:Y:S01]  /*1610*/  IMAD R11, R20, 0x4, R11 ;  /* 0x00000004140b7824 */ /* 0x000fe200078e020b */
[----:B------:R-:W-:Y:S01]  /*1620*/  UIADD3 UR21, UR7, 0x120, URZ ;  /* 0x0000012007157890 */ /* 0x000fe2000fffe03f */
[----:B------:R-:W-:Y:S01]  /*1630*/  IMAD R16, R17, -0x10, -R18 ;  /* 0xfffffff011107824 */ /* 0x000fe200078e0a12 */
[----:B------:R-:W-:Y:S01]  /*1640*/  ULOP3.LUT UR8, UR8, 0x8, URZ, 0xc0, !UPT ;  /* 0x0000000808087892 */ /* 0x000fe2000f8ec03f */
[----:B------:R-:W-:Y:S01]  /*1650*/  IMAD.SHL.U32 R17, R11, 0x20, RZ ;  /* 0x000000200b117824 */ /* 0x000fe200078e00ff */
[----:B------:R-:W-:Y:S01]  /*1660*/  ULOP3.LUT UR9, UR9, 0x3fff, URZ, 0xc0, !UPT ;  /* 0x00003fff09097892 */ /* 0x000fe2000f8ec03f */
[----:B------:R-:W-:Y:S01]  /*1670*/  IADD3 R15, -R15, UR6, RZ ;  /* 0x000000060f0f7c10 */ /* 0x000fe2000fffe1ff */
[----:B------:R-:W-:Y:S01]  /*1680*/  ULOP3.LUT UR10, UR10, 0x3fff, URZ, 0xc0, !UPT ;  /* 0x00003fff0a0a7892 */ /* 0x000fe2000f8ec03f */
[----:B------:R-:W-:Y:S01]  /*1690*/  VIADD R16, R16, UR16 ;  /* 0x0000001010107c36 */ /* 0x000fe20008000000 */
[----:B------:R-:W-:Y:S01]  /*16a0*/  SHF.R.S32.HI R11, RZ, 0x1f, R10 ;  /* 0x0000001fff0b7819 */ /* 0x000fe2000001140a */
[----:B------:R-:W-:Y:S01]  /*16b0*/  ULEA UR12, UR12, UR21, 0x3 ;  /* 0x000000150c0c7291 */ /* 0x000fe2000f8e183f */
[----:B------:R-:W-:Y:S01]  /*16c0*/  SHF.R.S32.HI R17, RZ, 0x3, R17 ;  /* 0x00000003ff117819 */ /* 0x000fe20000011411 */
[----:B------:R-:W-:-:S02]  /*16d0*/  ULOP3.LUT UR22, UR8, 0x8, URZ, 0x3c, !UPT ;  /* 0x0000000808167892 */ /* 0x000fc4000f8e3c3f */
[----:B------:R-:W-:Y:S02]  /*16e0*/  ULOP3.LUT UR13, UR8, 0x18, URZ, 0x3c, !UPT ;  /* 0x00000018080d7892 */ /* 0x000fe4000f8e3c3f */
[----:B------:R-:W-:Y:S02]  /*16f0*/  ULOP3.LUT UR14, UR9, 0x10000, URZ, 0xfc, !UPT ;  /* 0x00010000090e7892 */ /* 0x000fe4000f8efc3f */
[----:B------:R-:W-:-:S12]  /*1700*/  ULOP3.LUT UR15, UR10, 0x10000, URZ, 0xfc, !UPT ;  /* 0x000100000a0f7892 */ /* 0x000fd8000f8efc3f */
.L_x_90:
[----:B------:R-:W-:Y:S01]  /*1710*/  SHF.L.U32 R18, R65, 0x1f, RZ ;  /* 0x0000001f41127819 */ /* 0x000fe200000006ff */
[----:B------:R-:W-:Y:S01]  /*1720*/  IMAD.MOV.U32 R24, RZ, RZ, RZ ;  /* 0x000000ffff187224 */ /* 0x000fe200078e00ff */
[----:B------:R-:W-:Y:S02]  /*1730*/  ISETP.GE.AND P1, PT, R15, 0x1, PT ;  /* 0x000000010f00780c */ /* 0x000fe40003f26270 */
[----:B------:R-:W0:Y:S02]  /*1740*/  SYNCS.PHASECHK.TRANS64.TRYWAIT P0, [UR12+-0x8], R18 ;  /* 0xfffff812ff0075a7 */ /* 0x000e24000800014c */
[----:B0123-5:R-:W-:Y:S09]  /*1750*/  @!P0 BRA `(.L_x_16) ;  /* 0x0000004800c88947 */ /* 0x02fff20003800000 */
.L_x_125:
[----:B------:R-:W-:Y:S01]  /*1760*/  IMAD.MOV.U32 R25, RZ, RZ, RZ ;  /* 0x000000ffff197224 */ /* 0x000fe200078e00ff */
[----:B------:R-:W-:Y:S02]  /*1770*/  CS2R R26, SRZ ;  /* 0x00000000001a7805 */ /* 0x000fe4000001ff00 */
[----:B------:R-:W-:Y:S02]  /*1780*/  CS2R R28, SRZ ;  /* 0x00000000001c7805 */ /* 0x000fe4000001ff00 */
[----:B------:R-:W-:Y:S02]  /*1790*/  CS2R R30, SRZ ;  /* 0x00000000001e7805 */ /* 0x000fe4000001ff00 */
[----:B------:R-:W-:Y:S02]  /*17a0*/  CS2R R32, SRZ ;  /* 0x0000000000207805 */ /* 0x000fe4000001ff00 */
[----:B------:R-:W-:Y:S02]  /*17b0*/  CS2R R34, SRZ ;  /* 0x0000000000227805 */ /* 0x000fe4000001ff00 */
[----:B------:R-:W-:-:S02]  /*17c0*/  CS2R R36, SRZ ;  /* 0x0000000000247805 */ /* 0x000fc4000001ff00 */
        /* <DEDUP_REMOVED lines=8> */
[----:B------:R-:W-:Y:S01]  /*1850*/  CS2R R54, SRZ ;  /* 0x0000000000367805 */ /* 0x000fe2000001ff00 */
[----:B------:R-:W-:Y:S06]  /*1860*/  @!P1 BRA `(.L_x_17) ;  /* 0x0000000000d49947 */ /* 0x000fec0003800000 */
[----:B0-----:R-:W-:Y:S01]  /*1870*/  IMAD.MOV.U32 R18, RZ, RZ, R15 ;  /* 0x000000ffff127224 */ /* 0x001fe200078e000f */
[----:B------:R-:W-:Y:S01]  /*1880*/  UPLOP3.LUT UP0, UPT, UPT, UPT, UPT, 0x40, 0x0 ;  /* 0x000000000000789c */ /* 0x000fe20003f0e870 */
[----:B------:R-:W-:Y:S01]  /*1890*/  IMAD.U32 R23, RZ, RZ, UR4 ;  /* 0x00000004ff177e24 */ /* 0x000fe2000f8e00ff */
[----:B------:R-:W-:Y:S01]  /*18a0*/  UMOV UR16, UR5 ;  /* 0x0000000500107c82 */ /* 0x000fe20008000000 */
[----:B------:R-:W-:-:S08]  /*18b0*/  UMOV UR17, UR5 ;  /* 0x0000000500117c82 */ /* 0x000fd00008000000 */
.L_x_24:
[----:B------:R-:W-:-:S13]  /*18c0*/  ISETP.NE.AND P1, PT, R64, 0x3, PT ;  /* 0x000000034000780c */ /* 0x000fda0003f25270 */
[----:B01----:R-:W-:Y:S05]  /*18d0*/  @!P1 BRA `(.L_x_18) ;  /* 0x0000000000049947 */ /* 0x003fea0003800000 */
[----:B------:R-:W-:Y:S01]  /*18e0*/  BPT.TRAP 0x1 ;  /* 0x000000040000795c */ /* 0x000fe20000300000 */
.L_x_18:
[----:B------:R-:W-:Y:S01]  /*18f0*/  ULEA UR8, UR16, UR7, 0x3 ;  /* 0x0000000710087291 */ /* 0x000fe2000f8e183f */
[----:B------:R-:W-:-:S08]  /*1900*/  SHF.L.U32 R20, R23, 0x1f, RZ ;  /* 0x0000001f17147819 */ /* 0x000fd000000006ff */
[----:B------:R0:W1:Y:S01]  /*1910*/  SYNCS.PHASECHK.TRANS64.TRYWAIT P0, [UR8], R20 ;  /* 0x00000014ff0075a7 */ /* 0x0000620008000148 */
[----:B------:R-:W-:Y:S05]  /*1920*/  @!P1 BRA `(.L_x_19) ;  /* 0x0000000000049947 */ /* 0x000fea0003800000 */
[----:B------:R-:W-:Y:S01]  /*1930*/  BPT.TRAP 0x1 ;  /* 0x000000040000795c */ /* 0x000fe20000300000 */
.L_x_19:
[----:B------:R-:W-:-:S04]  /*1940*/  IMAD.U32 R22, RZ, RZ, UR16 ;  /* 0x00000010ff167e24 */ /* 0x000fc8000f8e00ff */
[----:B------:R-:W-:Y:S01]  /*1950*/  IMAD R19, R22, 0x400, R17 ;  /* 0x0000040016137824 */ /* 0x000fe200078e0211 */
[----:B-1----:R-:W-:Y:S06]  /*1960*/  @P0 BRA `(.L_x_20) ;  /* 0x0000000000080947 */ /* 0x002fec0003800000 */
[----:B------:R-:W1:Y:S02]  /*1970*/  SYNCS.PHASECHK.TRANS64.TRYWAIT P0, [UR8], R20 ;  /* 0x00000014ff0075a7 */ /* 0x000e640008000148 */
[----:B-1----:R-:W-:Y:S05]  /*1980*/  @!P0 BRA `(.L_x_21) ;  /* 0x0000004800548947 */ /* 0x002fea0003800000 */
.L_x_20:
[----:B------:R-:W-:Y:S01]  /*1990*/  LDS R56, [R19+UR7+0x33200] ;  /* 0x0332000713387984 */ /* 0x000fe20008000800 */
[----:B------:R-:W-:Y:S02]  /*19a0*/  ULEA UR8, UR16, UR15, 0x8 ;  /* 0x0000000f10087291 */ /* 0x000fe4000f8e403f */
[----:B------:R-:W-:Y:S01]  /*19b0*/  ULEA UR10, UR16, UR14, 0x9 ;  /* 0x0000000e100a7291 */ /* 0x000fe2000f8e483f */
[----:B------:R-:W2:Y:S01]  /*19c0*/  LDS R57, [R19+UR7+0x33208] ;  /* 0x0332080713397984 */ /* 0x000ea20008000800 */
[----:B------:R-:W-:Y:S01]  /*19d0*/  UMOV UR9, 0x80000020 ;  /* 0x8000002000097882 */ /* 0x000fe20000000000 */
[----:B------:R-:W-:Y:S01]  /*19e0*/  UMOV UR11, 0x40000040 ;  /* 0x40000040000b7882 */ /* 0x000fe20000000000 */
[----:B--2---:R-:W-:-:S06]  /*19f0*/  WARPGROUP.ARRIVE ;  /* 0x00000000000079c5 */ /* 0x004fcc0000000000 */
[----:B------:R-:W-:Y:S01]  /*1a00*/  IGMMA.SP.64x64x64.S8.S8 R24, gdesc[UR8], R24, UP0, R56 ;  /* 0x02003800081879f1 */ /* 0x000fe2000bf41218 */
[----:B------:R-:W-:Y:S02]  /*1a10*/  UIADD3 UR8, UR8, 0x2, URZ ;  /* 0x0000000208087890 */ /* 0x000fe4000fffe03f */
[----:B------:R-:W-:Y:S01]  /*1a20*/  UIADD3 UR10, UR10, 0x4, URZ ;  /* 0x000000040a0a7890 */ /* 0x000fe2000fffe03f */
[----:B------:R-:W-:Y:S01]  /*1a30*/  UMOV UR9, 0x80000020 ;  /* 0x8000002000097882 */ /* 0x000fe20000000000 */
[----:B------:R-:W-:-:S07]  /*1a40*/  UMOV UR11, 0x40000040 ;  /* 0x40000040000b7882 */ /* 0x000fce0000000000 */
[----:B------:R-:W-:Y:S03]  /*1a50*/  IGMMA.SP.64x64x64.S8.S8 R24, gdesc[UR8], R24, R57, gsb0 ;  /* 0x02003900081879f1 */ /* 0x000fe60008041218 */
[----:B------:R-:W-:Y:S02]  /*1a60*/  WARPGROUP.DEPBAR.LE gsb0, 0x0 ;  /* 0x00008000000079c5 */ /* 0x000fe40000010000 */
[----:B------:R-:W-:Y:S05]  /*1a70*/  @!P1 BRA `(.L_x_22) ;  /* 0x0000000000049947 */ /* 0x000fea0003800000 */
[----:B------:R-:W-:Y:S01]  /*1a80*/  BPT.TRAP 0x1 ;  /* 0x000000040000795c */ /* 0x000fe20000300000 */
.L_x_22:
[----:B------:R-:W-:Y:S01]  /*1a90*/  ULEA UR8, UR17, UR7, 0x3 ;  /* 0x0000000711087291 */ /* 0x000fe2000f8e183f */
[----:B------:R-:W-:-:S03]  /*1aa0*/  ISETP.GT.U32.AND P0, PT, R7, 0x1, PT ;  /* 0x000000010700780c */ /* 0x000fc60003f04070 */
[----:B------:R-:W-:-:S04]  /*1ab0*/  UIADD3 UR8, UR8, 0x88, URZ ;  /* 0x0000008808087890 */ /* 0x000fc8000fffe03f */
[----:B------:R-:W-:-:S09]  /*1ac0*/  UPRMT UR8, URZ, 0x654, UR8 ;  /* 0x000006543f087896 */ /* 0x000fd20008000008 */
[----:B------:R-:W-:Y:S01]  /*1ad0*/  SYNCS.ARRIVE.TRANS64.RED.A1T0 RZ, [UR8], RZ ;  /* 0x000000ffffff79a7 */ /* 0x000fe20008100408 */
[----:B------:R-:W-:Y:S05]  /*1ae0*/  @P0 BRA `(.L_x_23) ;  /* 0x0000000000040947 */ /* 0x000fea0003800000 */
[----:B------:R-:W-:Y:S01]  /*1af0*/  BPT.TRAP 0x1 ;  /* 0x000000040000795c */ /* 0x000fe20000300000 */
.L_x_23:
[----:B------:R-:W-:Y:S01]  /*1b00*/  UIADD3 UR16, UR16, 0x1, URZ ;  /* 0x0000000110107890 */ /* 0x000fe2000fffe03f */
[C---:B------:R-:W-:Y:S01]  /*1b10*/  ISETP.GT.AND P0, PT, R18.reuse, 0x1, PT ;  /* 0x000000011200780c */ /* 0x040fe20003f04270 */
[----:B------:R-:W-:Y:S01]  /*1b20*/  UIADD3 UR17, UR17, 0x1, URZ ;  /* 0x0000000111117890 */ /* 0x000fe2000fffe03f */
[----:B------:R-:W-:Y:S01]  /*1b30*/  VIADD R18, R18, 0xffffffff ;  /* 0xffffffff12127836 */ /* 0x000fe20000000000 */
[----:B------:R-:W-:Y:S02]  /*1b40*/  UISETP.NE.AND UP0, UPT, UR16, 0x11, UPT ;  /* 0x000000111000788c */ /* 0x000fe4000bf05270 */
[----:B------:R-:W-:Y:S02]  /*1b50*/  UISETP.NE.AND UP1, UPT, UR17, 0x11, UPT ;  /* 0x000000111100788c */ /* 0x000fe4000bf25270 */
[----:B------:R-:W-:Y:S02]  /*1b60*/  USEL UR8, URZ, 0x1, UP0 ;  /* 0x000000013f087887 */ /* 0x000fe40008000000 */
[----:B------:R-:W-:-:S02]  /*1b70*/  USEL UR16, UR16, URZ, UP0 ;  /* 0x0000003f10107287 */ /* 0x000fc40008000000 */
[----:B------:R-:W-:Y:S02]  /*1b80*/  USEL UR17, UR17, URZ, UP1 ;  /* 0x0000003f11117287 */ /* 0x000fe40008800000 */
[----:B------:R-:W-:Y:S01]  /*1b90*/  UPLOP3.LUT UP0, UPT, UPT, UPT, UPT, 0x80, 0x0 ;  /* 0x000000000000789c */ /* 0x000fe20003f0f070 */
[----:B------:R-:W-:Y:S01]  /*1ba0*/  LOP3.LUT R23, R23, UR8, RZ, 0x3c, !PT ;  /* 0x0000000817177c12 */ /* 0x000fe2000f8e3cff */
[----:B------:R-:W-:Y:S09]  /*1bb0*/  @P0 BRA `(.L_x_24) ;  /* 0xfffffffc00400947 */ /* 0x000ff2000383ffff */
.L_x_17:
[----:B0-----:R-:W-:Y:S01]  /*1bc0*/  IMAD.U32 R19, RZ, RZ, UR22 ;  /* 0x00000016ff137e24 */ /* 0x001fe2000f8e00ff */
[----:B------:R-:W-:Y:S01]  /*1bd0*/  SHF.L.U32 R18, R65, 0x1f, RZ ;  /* 0x0000001f41127819 */ /* 0x000fe200000006ff */
[----:B------:R-:W-:Y:S01]  /*1be0*/  UIADD3 UR5, UR5, UR20, URZ ;  /* 0x0000001405057290 */ /* 0x000fe2000fffe03f */
[----:B------:R-:W0:Y:S01]  /*1bf0*/  LDC R22, c[0x0][0x288] ;  /* 0x0000a200ff167b82 */ /* 0x000e220000000800 */
[----:B------:R-:W-:Y:S01]  /*1c00*/  UISETP.GE.U32.AND UP1, UPT, UR20, 0x11, UPT ;  /* 0x000000111400788c */ /* 0x000fe2000bf26070 */
[----:B------:R-:W-:Y:S01]  /*1c10*/  SHF.R.S32.HI R56, RZ, 0x1f, R5 ;  /* 0x0000001fff387819 */ /* 0x000fe20000011405 */
[----:B------:R-:W-:Y:S02]  /*1c20*/  UISETP.GT.U32.AND UP0, UPT, UR5, 0x10, UPT ;  /* 0x000000100500788c */ /* 0x000fe4000bf04070 */
[----:B------:R-:W-:Y:S02]  /*1c30*/  UIMAD.WIDE.U32 UR8, UR5, -0xf0f0f0f, URZ ;  /* 0xf0f0f0f1050878a5 */ /* 0x000fe4000f8e003f */
[----:B------:R-:W-:Y:S01]  /*1c40*/  UISETP.LT.U32.AND UP0, UPT, UR20, 0x11, UP0 ;  /* 0x000000111400788c */ /* 0x000fe20008701070 */
[----:B------:R2:W-:Y:S01]  /*1c50*/  SYNCS.ARRIVE.TRANS64.A1T0 RZ, [R19+UR21], RZ ;  /* 0x000000ff13ff79a7 */ /* 0x0005e20008100015 */
[----:B------:R-:W-:-:S02]  /*1c60*/  WARPGROUP.DEPBAR.LE gsb0, 0x0 ;  /* 0x00008000000079c5 */ /* 0x000fc40000010000 */
[----:B------:R-:W-:Y:S02]  /*1c70*/  USEL UR10, URZ, 0x1, !UP0 ;  /* 0x000000013f0a7887 */ /* 0x000fe4000c000000 */
[----:B------:R-:W-:Y:S02]  /*1c80*/  USHF.R.U32.HI UR8, URZ, 0x4, UR9 ;  /* 0x000000043f087899 */ /* 0x000fe40008011609 */
[----:B------:R-:W-:Y:S01]  /*1c90*/  ULOP3.LUT UR4, UR4, UR10, URZ, 0x3c, !UPT ;  /* 0x0000000a04047292 */ /* 0x000fe2000f8e3c3f */
[----:B------:R-:W3:Y:S01]  /*1ca0*/  SYNCS.PHASECHK.TRANS64.TRYWAIT P0, [UR12+0x8], R18 ;  /* 0x00000812ff0075a7 */ /* 0x000ee2000800014c */
[----:B------:R-:W-:Y:S02]  /*1cb0*/  UIMAD UR5, UR8, -0x11, UR5 ;  /* 0xffffffef080578a4 */ /* 0x000fe4000f8e0205 */
[----:B------:R-:W-:Y:S01]  /*1cc0*/  @UP1 ULOP3.LUT UR4, UR4, 0x1, UR8, 0x78, !UPT ;  /* 0x0000000104041892 */ /* 0x000fe2000f8e7808 */
[----:B0-23--:R-:W-:Y:S11]  /*1cd0*/  @!P0 BRA `(.L_x_25) ;  /* 0x0000004400988947 */ /* 0x00dff60003800000 */
.L_x_126:
[----:B------:R-:W-:Y:S01]  /*1ce0*/  ULDC.64 UR8, c[0x0][0x6d0] ;  /* 0x0001b40000087ab9 */ /* 0x000fe20000000a00 */
[----:B------:R-:W-:Y:S02]  /*1cf0*/  IMAD.SHL.U32 R60, R6, 0x40, RZ ;  /* 0x00000040063c7824 */ /* 0x000fe400078e00ff */
[----:B0-----:R-:W-:Y:S02]  /*1d00*/  IMAD R18, R56, UR8, RZ ;  /* 0x0000000838127c24 */ /* 0x001fe4000f8e02ff */
[C---:B-1----:R-:W-:Y:S01]  /*1d10*/  IMAD.WIDE.U32 R20, R5.reuse, UR8, R10 ;  /* 0x0000000805147c25 */ /* 0x042fe2000f8e000a */
[----:B------:R-:W-:Y:S01]  /*1d20*/  ULDC UR8, c[0x0][0x284] ;  /* 0x0000a10000087ab9 */ /* 0x000fe20000000800 */
[----:B------:R-:W-:Y:S02]  /*1d30*/  SHF.R.S32.HI R61, RZ, 0x1f, R60 ;  /* 0x0000001fff3d7819 */ /* 0x000fe4000001143c */
[----:B------:R-:W-:Y:S01]  /*1d40*/  IMAD.SHL.U32 R23, R4, 0x40, RZ ;  /* 0x0000004004177824 */ /* 0x000fe200078e00ff */
[C---:B------:R-:W-:Y:S01]  /*1d50*/  ISETP.GE.AND P0, PT, R60.reuse, UR8, PT ;  /* 0x000000083c007c0c */ /* 0x040fe2000bf06270 */
[----:B------:R-:W-:Y:S01]  /*1d60*/  IMAD R57, R5, UR9, R18 ;  /* 0x0000000905397c24 */ /* 0x000fe2000f8e0212 */
[----:B------:R-:W-:Y:S01]  /*1d70*/  IADD3 R20, P1, R60, R20, RZ ;  /* 0x000000143c147210 */ /* 0x000fe20007f3e0ff */
[----:B------:R-:W-:Y:S01]  /*1d80*/  IMAD.WIDE R18, R14, 0x2, RZ ;  /* 0x000000020e127825 */ /* 0x000fe200078e02ff */
[----:B------:R-:W-:-:S02]  /*1d90*/  ISETP.GE.OR P0, PT, R23, R22, P0 ;  /* 0x000000161700720c */ /* 0x000fc40000706670 */
[----:B------:R-:W-:Y:S01]  /*1da0*/  IADD3.X R21, R61, R21, R57, P1, !PT ;  /* 0x000000153d157210 */ /* 0x000fe20000ffe439 */
[----:B------:R-:W-:Y:S02]  /*1db0*/  IMAD R6, R14, -0x2, R22 ;  /* 0xfffffffe0e067824 */ /* 0x000fe400078e0216 */
[----:B------:R-:W-:-:S04]  /*1dc0*/  IMAD.WIDE R62, R4, 0x40, R18 ;  /* 0x00000040043e7825 */ /* 0x000fc800078e0212 */
[----:B------:R-:W-:-:S04]  /*1dd0*/  IMAD.IADD R4, R6, 0x1, -R23 ;  /* 0x0000000106047824 */ /* 0x000fc800078e0a17 */
[----:B------:R-:W-:Y:S05]  /*1de0*/  @P0 BRA `(.L_x_26) ;  /* 0x0000002400940947 */ /* 0x000fea0003800000 */
[----:B------:R-:W0:Y:S01]  /*1df0*/  LDC.64 R72, c[0x0][0x6c8] ;  /* 0x0001b200ff487b82 */ /* 0x000e220000000a00 */
[----:B-----5:R-:W-:Y:S01]  /*1e00*/  ISETP.NE.AND P0, PT, R13, RZ, PT ;  /* 0x000000ff0d00720c */ /* 0x020fe20003f05270 */
[----:B------:R-:W-:Y:S01]  /*1e10*/  IMAD.IADD R66, R16, 0x1, -R60 ;  /* 0x0000000110427824 */ /* 0x000fe200078e0a3c */
[----:B------:R-:W-:Y:S01]  /*1e20*/  ISETP.GT.AND P1, PT, R4, RZ, PT ;  /* 0x000000ff0400720c */ /* 0x000fe20003f24270 */
[----:B------:R-:W-:Y:S03]  /*1e30*/  BSSY B0, `(.L_x_26) ;  /* 0x0000260000007945 */ /* 0x000fe60003800000 */
[----:B------:R-:W-:Y:S01]  /*1e40*/  ISETP.GT.AND P5, PT, R66, RZ, P1 ;  /* 0x000000ff4200720c */ /* 0x000fe20000fa4270 */
[-C--:B0-----:R-:W-:Y:S02]  /*1e50*/  IMAD R6, R63, R72.reuse, RZ ;  /* 0x000000483f067224 */ /* 0x081fe400078e02ff */
[----:B------:R-:W-:-:S04]  /*1e60*/  IMAD.WIDE.U32 R68, R62, R72, R20 ;  /* 0x000000483e447225 */ /* 0x000fc800078e0014 */
[----:B------:R-:W-:-:S04]  /*1e70*/  IMAD R19, R62, R73, R6 ;  /* 0x000000493e137224 */ /* 0x000fc800078e0206 */
[----:B------:R-:W-:Y:S01]  /*1e80*/  IMAD.IADD R57, R69, 0x1, R19 ;  /* 0x0000000145397824 */ /* 0x000fe200078e0213 */
[----:B------:R-:W-:Y:S06]  /*1e90*/  @!P0 BRA `(.L_x_27) ;  /* 0x0000001800a88947 */ /* 0x000fec0003800000 */
[----:B------:R-:W-:Y:S01]  /*1ea0*/  ULDC.64 UR8, c[0x0][0x6b8] ;  /* 0x0001ae0000087ab9 */ /* 0x000fe20000000a00 */
[----:B------:R-:W-:Y:S01]  /*1eb0*/  ULDC.64 UR16, c[0x0][0x6b0] ;  /* 0x0001ac0000107ab9 */ /* 0x000fe20000000a00 */
[----:B------:R-:W-:Y:S01]  /*1ec0*/  IMAD.WIDE.U32 R18, R5, UR8, R10 ;  /* 0x0000000805127c25 */ /* 0x000fe2000f8e000a */
[----:B------:R-:W-:Y:S01]  /*1ed0*/  ULDC.64 UR24, c[0x0][0x6a8] ;  /* 0x0001aa0000187ab9 */ /* 0x000fe20000000a00 */
[----:B------:R-:W0:Y:S01]  /*1ee0*/  LDC.64 R58, c[0x0][0x6b0] ;  /* 0x0001ac00ff3a7b82 */ /* 0x000e220000000a00 */
[----:B------:R-:W-:Y:S01]  /*1ef0*/  ULDC.64 UR10, c[0x0][0x6c0] ;  /* 0x0001b000000a7ab9 */ /* 0x000fe20000000a00 */
[----:B------:R-:W-:Y:S01]  /*1f00*/  IMAD R6, R56, UR8, RZ ;  /* 0x0000000838067c24 */ /* 0x000fe2000f8e02ff */
[----:B------:R-:W-:Y:S01]  /*1f10*/  IADD3 R20, P0, R60, R18, RZ ;  /* 0x000000123c147210 */ /* 0x000fe20007f1e0ff */
[----:B------:R-:W-:Y:S02]  /*1f20*/  IMAD R23, R63, UR16, RZ ;  /* 0x000000103f177c24 */ /* 0x000fe4000f8e02ff */
[----:B------:R-:W-:-:S02]  /*1f30*/  IMAD R67, R5, UR9, R6 ;  /* 0x0000000905437c24 */ /* 0x000fc4000f8e0206 */
[----:B------:R-:W-:-:S03]  /*1f40*/  IMAD R71, R62, UR17, R23 ;  /* 0x000000113e477c24 */ /* 0x000fc6000f8e0217 */
[----:B------:R-:W-:-:S03]  /*1f50*/  IADD3.X R21, R61, R19, R67, P0, !PT ;  /* 0x000000133d157210 */ /* 0x000fc600007fe443 */
[----:B------:R-:W-:-:S04]  /*1f60*/  IMAD.WIDE.U32 R18, R62, UR16, R20 ;  /* 0x000000103e127c25 */ /* 0x000fc8000f8e0014 */
[----:B------:R-:W-:Y:S01]  /*1f70*/  IMAD.IADD R19, R19, 0x1, R71 ;  /* 0x0000000113137824 */ /* 0x000fe200078e0247 */
[----:B------:R-:W-:-:S04]  /*1f80*/  LEA R22, P0, R18, UR24, 0x2 ;  /* 0x0000001812167c11 */ /* 0x000fc8000f8010ff */
[----:B------:R-:W-:-:S05]  /*1f90*/  LEA.HI.X R23, R18, UR25, R19, 0x2, P0 ;  /* 0x0000001912177c11 */ /* 0x000fca00080f1413 */
[----:B------:R-:W2:Y:S01]  /*1fa0*/  @P5 LDG.E.LTC128B R6, desc[UR18][R22.64] ;  /* 0x0000001216065981 */ /* 0x000ea2000c1e1920 */
[----:B------:R-:W-:Y:S01]  /*1fb0*/  IMAD.WIDE.U32 R18, R62, UR16, R60 ;  /* 0x000000103e127c25 */ /* 0x000fe2000f8e003c */
[----:B------:R-:W-:Y:S01]  /*1fc0*/  LEA R56, P0, R68, UR10, 0x2 ;  /* 0x0000000a44387c11 */ /* 0x000fe2000f8010ff */
[----:B------:R-:W-:Y:S01]  /*1fd0*/  BSSY B1, `(.L_x_28) ;  /* 0x0000016000017945 */ /* 0x000fe20003800000 */
[----:B------:R-:W-:Y:S02]  /*1fe0*/  IADD3 R18, P2, R10, R18, RZ ;  /* 0x000000120a127210 */ /* 0x000fe40007f5e0ff */
[----:B------:R-:W-:Y:S01]  /*1ff0*/  LEA.HI.X R57, R68, UR11, R57, 0x2, P0 ;  /* 0x0000000b44397c11 */ /* 0x000fe200080f1439 */
[----:B0-----:R-:W-:Y:S01]  /*2000*/  IMAD.WIDE.U32 R68, R62, UR16, R58 ;  /* 0x000000103e447c25 */ /* 0x001fe2000f8e003a */
[----:B------:R-:W-:Y:S02]  /*2010*/  ISETP.GT.AND P0, PT, R4, 0x1, PT ;  /* 0x000000010400780c */ /* 0x000fe40003f04270 */
[----:B------:R-:W-:Y:S01]  /*2020*/  IADD3.X R19, R11, R71, R19, P2, !PT ;  /* 0x000000470b137210 */ /* 0x000fe200017fe413 */
[----:B------:R-:W-:Y:S01]  /*2030*/  IMAD.IADD R71, R71, 0x1, R69 ;  /* 0x0000000147477824 */ /* 0x000fe200078e0245 */
[----:B------:R-:W-:-:S02]  /*2040*/  ISETP.GT.AND P2, PT, R66, RZ, P0 ;  /* 0x000000ff4200720c */ /* 0x000fc40000744270 */
[----:B------:R-:W-:Y:S01]  /*2050*/  LEA R58, P4, R72, R56, 0x2 ;  /* 0x00000038483a7211 */ /* 0x000fe200078810ff */
[----:B------:R-:W-:-:S04]  /*2060*/  IMAD.WIDE.U32 R18, R5, UR8, R18 ;  /* 0x0000000805127c25 */ /* 0x000fc8000f8e0012 */
[----:B------:R-:W-:Y:S02]  /*2070*/  IMAD.IADD R19, R67, 0x1, R19 ;  /* 0x0000000143137824 */ /* 0x000fe400078e0213 */
[----:B--2---:R-:W-:-:S04]  /*2080*/  IMAD R63, R6, R13, RZ ;  /* 0x0000000d063f7224 */ /* 0x004fc800078e02ff */
[----:B------:R-:W-:Y:S01]  /*2090*/  IMAD R75, R24, R12, R63 ;  /* 0x0000000c184b7224 */ /* 0x000fe200078e023f */
[----:B------:R-:W-:-:S04]  /*20a0*/  IADD3 R24, P6, R20, R68, RZ ;  /* 0x0000004414187210 */ /* 0x000fc80007fde0ff */
[----:B------:R0:W-:Y:S01]  /*20b0*/  @P5 STG.E desc[UR18][R56.64], R75 ;  /* 0x0000004b38005986 */ /* 0x0001e2000c101912 */
[----:B------:R-:W-:Y:S01]  /*20c0*/  IMAD.X R21, R71, 0x1, R21, P6 ;  /* 0x0000000147157824 */ /* 0x000fe200030e0615 */
[----:B------:R-:W-:Y:S02]  /*20d0*/  LEA R62, P6, R18, UR24, 0x2 ;  /* 0x00000018123e7c11 */ /* 0x000fe4000f8c10ff */
[----:B------:R-:W-:Y:S02]  /*20e0*/  LEA R20, P5, R24, UR24, 0x2 ;  /* 0x0000001818147c11 */ /* 0x000fe4000f8a10ff */
[----:B------:R-:W-:Y:S02]  /*20f0*/  LEA.HI.X R63, R18, UR25, R19, 0x2, P6 ;  /* 0x00000019123f7c11 */ /* 0x000fe4000b0f1413 */
[----:B------:R-:W-:Y:S01]  /*2100*/  LEA.HI.X R21, R24, UR25, R21, 0x2, P5 ;  /* 0x0000001918157c11 */ /* 0x000fe2000a8f1415 */
[----:B------:R-:W-:Y:S08]  /*2110*/  @!P2 BRA `(.L_x_29) ;  /* 0x000000000004a947 */ /* 0x000ff00003800000 */
[----:B------:R1:W5:Y:S02]  /*2120*/  LDG.E.LTC128B R6, desc[UR18][R20.64] ;  /* 0x0000001214067981 */ /* 0x000364000c1e1920 */
.L_x_29:
[----:B------:R-:W-:Y:S05]  /*2130*/  BSYNC B1 ;  /* 0x0000000000017941 */ /* 0x000fea0003800000 */
.L_x_28:
[----:B-----5:R-:W-:Y:S01]  /*2140*/  IMAD R19, R6, R13, RZ ;  /* 0x0000000d06137224 */ /* 0x020fe200078e02ff */
[----:B------:R-:W-:Y:S01]  /*2150*/  LEA.HI.X R59, R72, R57, R73, 0x2, P4 ;  /* 0x00000039483b7211 */ /* 0x000fe200020f1449 */
[----:B------:R-:W-:Y:S01]  /*2160*/  BSSY B1, `(.L_x_30) ;  /* 0x0000008000017945 */ /* 0x000fe20003800000 */
[----:B------:R-:W-:Y:S01]  /*2170*/  ISETP.GT.AND P1, PT, R66, 0x8, P1 ;  /* 0x000000084200780c */ /* 0x000fe20000f24270 */
[----:B------:R-:W-:Y:S01]  /*2180*/  IMAD R25, R25, R12, R19 ;  /* 0x0000000c19197224 */ /* 0x000fe200078e0213 */
[----:B------:R-:W-:-:S04]  /*2190*/  IADD3 R18, P5, P6, R10, R68, R60 ;  /* 0x000000440a127210 */ /* 0x000fc80007ebe03c */
[----:B------:R2:W-:Y:S01]  /*21a0*/  @P2 STG.E desc[UR18][R58.64], R25 ;  /* 0x000000193a002986 */ /* 0x0005e2000c101912 */
[----:B------:R-:W-:-:S06]  /*21b0*/  IADD3.X R19, R11, R71, R61, P5, P6 ;  /* 0x000000470b137210 */ /* 0x000fcc0002fec43d */
[----:B------:R-:W-:Y:S05]  /*21c0*/  @!P1 BRA `(.L_x_31) ;  /* 0x0000000000049947 */ /* 0x000fea0003800000 */
[----:B------:R3:W5:Y:S02]  /*21d0*/  LDG.E.LTC128B R6, desc[UR18][R62.64+0x20] ;  /* 0x000020123e067981 */ /* 0x000764000c1e1920 */
.L_x_31:
[----:B------:R-:W-:Y:S05]  /*21e0*/  BSYNC B1 ;  /* 0x0000000000017941 */ /* 0x000fea0003800000 */
.L_x_30:
[----:B------:R-:W-:Y:S01]  /*21f0*/  IMAD.WIDE.U32 R18, R5, UR8, R18 ;  /* 0x0000000805127c25 */ /* 0x000fe2000f8e0012 */
[----:B------:R-:W-:Y:S01]  /*2200*/  ISETP.GT.AND P0, PT, R66, 0x8, P0 ;  /* 0x000000084200780c */ /* 0x000fe20000704270 */
[----:B------:R-:W-:Y:S01]  /*2210*/  USHF.L.U64.HI UR11, UR16, 0x5, UR17 ;  /* 0x00000005100b7899 */ /* 0x000fe20008010211 */
[----:B------:R-:W-:Y:S01]  /*2220*/  ISETP.GT.AND P2, PT, R4, 0x8, PT ;  /* 0x000000080400780c */ /* 0x000fe20003f44270 */
[----:B--2--5:R-:W-:Y:S01]  /*2230*/  IMAD R25, R6, R13, RZ ;  /* 0x0000000d06197224 */ /* 0x024fe200078e02ff */
[----:B------:R-:W-:Y:S01]  /*2240*/  LEA R24, P5, R18, UR24, 0x2 ;  /* 0x0000001812187c11 */ /* 0x000fe2000f8a10ff */
[----:B------:R-:W-:Y:S01]  /*2250*/  IMAD.IADD R5, R67, 0x1, R19 ;  /* 0x0000000143057824 */ /* 0x000fe200078e0213 */
[----:B------:R-:W-:Y:S01]  /*2260*/  USHF.L.U32 UR10, UR16, 0x5, URZ ;  /* 0x00000005100a7899 */ /* 0x000fe2000800063f */
[----:B------:R-:W-:Y:S01]  /*2270*/  IMAD R61, R26, R12, R25 ;  /* 0x0000000c1a3d7224 */ /* 0x000fe200078e0219 */
[----:B------:R-:W-:Y:S01]  /*2280*/  BSSY B1, `(.L_x_32) ;  /* 0x0000008000017945 */ /* 0x000fe20003800000 */
[----:B------:R-:W-:Y:S01]  /*2290*/  @P1 IMAD.MOV.U32 R19, RZ, RZ, R57 ;  /* 0x000000ffff131224 */ /* 0x000fe200078e0039 */
[----:B------:R-:W-:Y:S01]  /*22a0*/  LEA.HI.X R25, R18, UR25, R5, 0x2, P5 ;  /* 0x0000001912197c11 */ /* 0x000fe2000a8f1405 */
[----:B------:R-:W-:Y:S01]  /*22b0*/  @P1 IMAD.MOV.U32 R18, RZ, RZ, R56 ;  /* 0x000000ffff121224 */ /* 0x000fe200078e0038 */
[----:B------:R-:W-:-:S04]  /*22c0*/  ISETP.GT.AND P4, PT, R66, RZ, P2 ;  /* 0x000000ff4200720c */ /* 0x000fc80001784270 */
[----:B------:R2:W-:Y:S01]  /*22d0*/  @P1 STG.E desc[UR18][R18.64+0x20], R61 ;  /* 0x0000203d12001986 */ /* 0x0005e2000c101912 */
[----:B------:R-:W-:Y:S08]  /*22e0*/  @!P0 BRA `(.L_x_33) ;  /* 0x0000000000048947 */ /* 0x000ff00003800000 */
[----:B------:R4:W5:Y:S02]  /*22f0*/  LDG.E.LTC128B R6, desc[UR18][R24.64+0x20] ;  /* 0x0000201218067981 */ /* 0x000964000c1e1920 */
.L_x_33:
[----:B------:R-:W-:Y:S05]  /*2300*/  BSYNC B1 ;  /* 0x0000000000017941 */ /* 0x000fea0003800000 */
.L_x_32:
[----:B-----5:R-:W-:Y:S01]  /*2310*/  IMAD R5, R6, R13, RZ ;  /* 0x0000000d06057224 */ /* 0x020fe200078e02ff */
[----:B----4-:R-:W-:Y:S01]  /*2320*/  IADD3 R24, P1, R22, UR10, RZ ;  /* 0x0000000a16187c10 */ /* 0x010fe2000ff3e0ff */
[----:B--2---:R-:W-:Y:S02]  /*2330*/  IMAD.MOV.U32 R18, RZ, RZ, R6 ;  /* 0x000000ffff127224 */ /* 0x004fe400078e0006 */
[----:B---3--:R-:W-:Y:S01]  /*2340*/  IMAD R63, R27, R12, R5 ;  /* 0x0000000c1b3f7224 */ /* 0x008fe200078e0205 */
[----:B------:R-:W-:-:S04]  /*2350*/  IADD3.X R25, R23, UR11, RZ, P1, !PT ;  /* 0x0000000b17197c10 */ /* 0x000fc80008ffe4ff */
[----:B------:R2:W-:Y:S04]  /*2360*/  @P0 STG.E desc[UR18][R58.64+0x20], R63 ;  /* 0x0000203f3a000986 */ /* 0x0005e8000c101912 */
[----:B------:R-:W3:Y:S01]  /*2370*/  @P4 LDG.E.LTC128B R18, desc[UR18][R24.64] ;  /* 0x0000001218124981 */ /* 0x000ee2000c1e1920 */
[C---:B------:R-:W-:Y:S01]  /*2380*/  IMAD.SHL.U32 R19, R72.reuse, 0x20, RZ ;  /* 0x0000002048137824 */ /* 0x040fe200078e00ff */
[----:B------:R-:W-:Y:S01]  /*2390*/  SHF.L.U64.HI R6, R72, 0x5, R73 ;  /* 0x0000000548067819 */ /* 0x000fe20000010249 */
[----:B------:R-:W-:Y:S01]  /*23a0*/  BSSY B1, `(.L_x_34) ;  /* 0x000000c000017945 */ /* 0x000fe20003800000 */
[----:B------:R-:W-:Y:S02]  /*23b0*/  ISETP.GT.AND P0, PT, R4, 0x9, PT ;  /* 0x000000090400780c */ /* 0x000fe40003f04270 */
[----:B------:R-:W-:-:S02]  /*23c0*/  IADD3 R26, P5, R19, R56, RZ ;  /* 0x00000038131a7210 */ /* 0x000fc40007fbe0ff */
[----:B------:R-:W-:-:S03]  /*23d0*/  ISETP.GT.AND P1, PT, R66, RZ, P0 ;  /* 0x000000ff4200720c */ /* 0x000fc60000724270 */
[----:B------:R-:W-:Y:S01]  /*23e0*/  IMAD.X R27, R6, 0x1, R57, P5 ;  /* 0x00000001061b7824 */ /* 0x000fe200028e0639 */
[----:B------:R-:W-:-:S04]  /*23f0*/  IADD3 R60, P5, R20, UR10, RZ ;  /* 0x0000000a143c7c10 */ /* 0x000fc8000ffbe0ff */
[----:B------:R-:W-:Y:S01]  /*2400*/  IADD3.X R61, R21, UR11, RZ, P5, !PT ;  /* 0x0000000b153d7c10 */ /* 0x000fe2000affe4ff */
[----:B---3--:R-:W-:-:S04]  /*2410*/  IMAD R5, R18, R13, RZ ;  /* 0x0000000d12057224 */ /* 0x008fc800078e02ff */
[----:B------:R-:W-:-:S05]  /*2420*/  IMAD R5, R28, R12, R5 ;  /* 0x0000000c1c057224 */ /* 0x000fca00078e0205 */
[----:B------:R2:W-:Y:S01]  /*2430*/  @P4 STG.E desc[UR18][R26.64], R5 ;  /* 0x000000051a004986 */ /* 0x0005e2000c101912 */
[----:B------:R-:W-:Y:S05]  /*2440*/  @!P1 BRA `(.L_x_35) ;  /* 0x0000000000049947 */ /* 0x000fea0003800000 */
[----:B------:R3:W5:Y:S02]  /*2450*/  LDG.E.LTC128B R18, desc[UR18][R60.64] ;  /* 0x000000123c127981 */ /* 0x000764000c1e1920 */
.L_x_35:
[----:B------:R-:W-:Y:S05]  /*2460*/  BSYNC B1 ;  /* 0x0000000000017941 */ /* 0x000fea0003800000 */
.L_x_34:
[----:B------:R-:W-:Y:S01]  /*2470*/  UIADD3 UR8, UP0, UR10, 0x20, URZ ;  /* 0x000000200a087890 */ /* 0x000fe2000ff1e03f */
[----:B------:R-:W-:Y:S01]  /*2480*/  ISETP.GT.AND P2, PT, R66, 0x8, P2 ;  /* 0x000000084200780c */ /* 0x000fe20001744270 */
[----:B--2--5:R-:W-:Y:S01]  /*2490*/  IMAD R5, R18, R13, RZ ;  /* 0x0000000d12057224 */ /* 0x024fe200078e02ff */
[----:B------:R-:W-:Y:S01]  /*24a0*/  IADD3 R62, P4, R19, R58, RZ ;  /* 0x0000003a133e7210 */ /* 0x000fe20007f9e0ff */
[----:B------:R-:W-:Y:S01]  /*24b0*/  UIADD3.X UR9, URZ, UR11, URZ, UP0, !UPT ;  /* 0x0000000b3f097290 */ /* 0x000fe200087fe43f */
[----:B------:R-:W-:Y:S01]  /*24c0*/  IMAD.MOV.U32 R68, RZ, RZ, R18 ;  /* 0x000000ffff447224 */ /* 0x000fe200078e0012 */
[----:B------:R-:W-:Y:S01]  /*24d0*/  IADD3 R22, P5, R22, UR8, RZ ;  /* 0x0000000816167c10 */ /* 0x000fe2000ffbe0ff */
[----:B------:R-:W-:Y:S02]  /*24e0*/  IMAD R69, R29, R12, R5 ;  /* 0x0000000c1d457224 */ /* 0x000fe400078e0205 */
[----:B------:R-:W-:Y:S01]  /*24f0*/  IMAD.X R63, R6, 0x1, R59, P4 ;  /* 0x00000001063f7824 */ /* 0x000fe200020e063b */
[----:B------:R-:W-:-:S04]  /*2500*/  IADD3.X R23, R23, UR9, RZ, P5, !PT ;  /* 0x0000000917177c10 */ /* 0x000fc8000affe4ff */
[----:B------:R2:W-:Y:S04]  /*2510*/  @P1 STG.E desc[UR18][R62.64], R69 ;  /* 0x000000453e001986 */ /* 0x0005e8000c101912 */
[----:B------:R-:W4:Y:S01]  /*2520*/  @P2 LDG.E.LTC128B R68, desc[UR18][R22.64] ;  /* 0x0000001216442981 */ /* 0x000f22000c1e1920 */
[----:B------:R-:W-:Y:S01]  /*2530*/  IADD3 R18, P1, R19, 0x20, RZ ;  /* 0x0000002013127810 */ /* 0x000fe20007f3e0ff */
[----:B------:R-:W-:Y:S01]  /*2540*/  BSSY B1, `(.L_x_36) ;  /* 0x000000c000017945 */ /* 0x000fe20003800000 */
[----:B------:R-:W-:Y:S02]  /*2550*/  ISETP.GT.AND P4, PT, R66, 0x8, P0 ;  /* 0x000000084200780c */ /* 0x000fe40000784270 */
[----:B------:R-:W-:Y:S01]  /*2560*/  IADD3 R28, P5, R18, R56, RZ ;  /* 0x00000038121c7210 */ /* 0x000fe20007fbe0ff */
[----:B------:R-:W-:Y:S01]  /*2570*/  IMAD.X R5, RZ, RZ, R6, P1 ;  /* 0x000000ffff057224 */ /* 0x000fe200008e0606 */
[----:B-1----:R-:W-:-:S03]  /*2580*/  IADD3 R20, P0, R20, UR8, RZ ;  /* 0x0000000814147c10 */ /* 0x002fc6000ff1e0ff */
[----:B------:R-:W-:Y:S01]  /*2590*/  IMAD.X R29, R5, 0x1, R57, P5 ;  /* 0x00000001051d7824 */ /* 0x000fe200028e0639 */
[----:B------:R-:W-:Y:S01]  /*25a0*/  IADD3.X R21, R21, UR9, RZ, P0, !PT ;  /* 0x0000000915157c10 */ /* 0x000fe200087fe4ff */
[----:B----4-:R-:W-:-:S04]  /*25b0*/  IMAD R67, R68, R13, RZ ;  /* 0x0000000d44437224 */ /* 0x010fc800078e02ff */
[----:B------:R-:W-:-:S05]  /*25c0*/  IMAD R67, R30, R12, R67 ;  /* 0x0000000c1e437224 */ /* 0x000fca00078e0243 */
[----:B------:R2:W-:Y:S01]  /*25d0*/  @P2 STG.E desc[UR18][R28.64], R67 ;  /* 0x000000431c002986 */ /* 0x0005e2000c101912 */
[----:B------:R-:W-:Y:S05]  /*25e0*/  @!P4 BRA `(.L_x_37) ;  /* 0x000000000004c947 */ /* 0x000fea0003800000 */
[----:B------:R1:W5:Y:S02]  /*25f0*/  LDG.E.LTC128B R68, desc[UR18][R20.64] ;  /* 0x0000001214447981 */ /* 0x000364000c1e1920 */
.L_x_37:
[----:B------:R-:W-:Y:S05]  /*2600*/  BSYNC B1 ;  /* 0x0000000000017941 */ /* 0x000fea0003800000 */
.L_x_36:
[----:B-1---5:R-:W-:Y:S01]  /*2610*/  IMAD R21, R68, R13, RZ ;  /* 0x0000000d44157224 */ /* 0x022fe200078e02ff */
[----:B------:R-:W-:Y:S01]  /*2620*/  IADD3 R20, P2, R18, R58, RZ ;  /* 0x0000003a12147210 */ /* 0x000fe20007f5e0ff */
[----:B------:R-:W-:Y:S01]  /*2630*/  BSSY B1, `(.L_x_38) ;  /* 0x000000c000017945 */ /* 0x000fe20003800000 */
[C---:B------:R-:W-:Y:S01]  /*2640*/  ISETP.GT.AND P1, PT, R4.reuse, 0x10, PT ;  /* 0x000000100400780c */ /* 0x040fe20003f24270 */
[----:B------:R-:W-:Y:S01]  /*2650*/  IMAD R31, R31, R12, R21 ;  /* 0x0000000c1f1f7224 */ /* 0x000fe200078e0215 */
[----:B------:R-:W-:Y:S01]  /*2660*/  ISETP.GT.AND P0, PT, R4, 0x11, PT ;  /* 0x000000110400780c */ /* 0x000fe20003f04270 */
[----:B------:R-:W-:Y:S01]  /*2670*/  IMAD.X R21, R5, 0x1, R59, P2 ;  /* 0x0000000105157824 */ /* 0x000fe200010e063b */
[----:B------:R-:W-:Y:S02]  /*2680*/  ISETP.GT.AND P5, PT, R66, RZ, P1 ;  /* 0x000000ff4200720c */ /* 0x000fe40000fa4270 */
[----:B------:R-:W-:Y:S02]  /*2690*/  IADD3 R22, P2, R24, UR10, RZ ;  /* 0x0000000a18167c10 */ /* 0x000fe4000ff5e0ff */
[----:B------:R1:W-:Y:S01]  /*26a0*/  @P4 STG.E desc[UR18][R20.64], R31 ;  /* 0x0000001f14004986 */ /* 0x0003e2000c101912 */
[----:B--2---:R-:W-:-:S02]  /*26b0*/  IADD3 R28, P6, R26, R19, RZ ;  /* 0x000000131a1c7210 */ /* 0x004fc40007fde0ff */
[----:B------:R-:W-:-:S06]  /*26c0*/  IADD3.X R23, R25, UR11, RZ, P2, !PT ;  /* 0x0000000b19177c10 */ /* 0x000fcc00097fe4ff */
[----:B------:R-:W-:Y:S05]  /*26d0*/  @!P5 BRA `(.L_x_39) ;  /* 0x000000000004d947 */ /* 0x000fea0003800000 */
[----:B------:R2:W5:Y:S02]  /*26e0*/  LDG.E.LTC128B R68, desc[UR18][R22.64] ;  /* 0x0000001216447981 */ /* 0x000564000c1e1920 */
.L_x_39:
[----:B------:R-:W-:Y:S05]  /*26f0*/  BSYNC B1 ;  /* 0x0000000000017941 */ /* 0x000fea0003800000 */
.L_x_38:
[----:B-1---5:R-:W-:Y:S01]  /*2700*/  IMAD R21, R68, R13, RZ ;  /* 0x0000000d44157224 */ /* 0x022fe200078e02ff */
[----:B------:R-:W-:Y:S01]  /*2710*/  ISETP.GT.AND P2, PT, R66, RZ, P0 ;  /* 0x000000ff4200720c */ /* 0x000fe20000744270 */
[----:B------:R-:W-:Y:S01]  /*2720*/  IMAD.X R29, R27, 0x1, R6, P6 ;  /* 0x000000011b1d7824 */ /* 0x000fe200030e0606 */
[----:B------:R-:W-:Y:S01]  /*2730*/  IADD3 R20, P6, R60, UR10, RZ ;  /* 0x0000000a3c147c10 */ /* 0x000fe2000ffde0ff */
[----:B------:R-:W-:Y:S01]  /*2740*/  IMAD R31, R32, R12, R21 ;  /* 0x0000000c201f7224 */ /* 0x000fe200078e0215 */
[----:B------:R-:W-:Y:S01]  /*2750*/  BSSY B1, `(.L_x_40) ;  /* 0x0000006000017945 */ /* 0x000fe20003800000 */
[----:B------:R-:W-:Y:S02]  /*2760*/  IADD3 R30, P4, R62, R19, RZ ;  /* 0x000000133e1e7210 */ /* 0x000fe40007f9e0ff */
[----:B------:R-:W-:Y:S01]  /*2770*/  IADD3.X R21, R61, UR11, RZ, P6, !PT ;  /* 0x0000000b3d157c10 */ /* 0x000fe2000b7fe4ff */
[----:B------:R1:W-:Y:S05]  /*2780*/  @P5 STG.E desc[UR18][R28.64], R31 ;  /* 0x0000001f1c005986 */ /* 0x0003ea000c101912 */
[----:B------:R-:W-:Y:S05]  /*2790*/  @!P2 BRA `(.L_x_41) ;  /* 0x000000000004a947 */ /* 0x000fea0003800000 */
[----:B------:R4:W5:Y:S02]  /*27a0*/  LDG.E.LTC128B R68, desc[UR18][R20.64] ;  /* 0x0000001214447981 */ /* 0x000964000c1e1920 */
.L_x_41:
[----:B------:R-:W-:Y:S05]  /*27b0*/  BSYNC B1 ;  /* 0x0000000000017941 */ /* 0x000fea0003800000 */
.L_x_40:
[----:B-----5:R-:W-:Y:S01]  /*27c0*/  IMAD R32, R68, R13, RZ ;  /* 0x0000000d44207224 */ /* 0x020fe200078e02ff */
[----:B------:R-:W-:Y:S01]  /*27d0*/  ISETP.GT.AND P1, PT, R66, 0x8, P1 ;  /* 0x000000084200780c */ /* 0x000fe20000f24270 */
[----:B-1----:R-:W-:Y:S01]  /*27e0*/  IMAD.X R31, R63, 0x1, R6, P4 ;  /* 0x000000013f1f7824 */ /* 0x002fe200020e0606 */
        /* <DEDUP_REMOVED lines=8> */
.L_x_43:
[----:B------:R-:W-:Y:S05]  /*2870*/  BSYNC B1 ;  /* 0x0000000000017941 */ /* 0x000fea0003800000 */
.L_x_42:
[----:B0----5:R-:W-:Y:S01]  /*2880*/  IMAD R25, R68, R13, RZ ;  /* 0x0000000d44197224 */ /* 0x021fe200078e02ff */
[----:B------:R-:W-:Y:S01]  /*2890*/  ISETP.GT.AND P2, PT, R66, 0x8, P0 ;  /* 0x000000084200780c */ /* 0x000fe20000744270 */
[----:B-1----:R-:W-:Y:S01]  /*28a0*/  IMAD.X R33, R5, 0x1, R27, P5 ;  /* 0x0000000105217824 */ /* 0x002fe200028e061b */
[----:B------:R-:W-:Y:S01]  /*28b0*/  IADD3 R24, P0, R60, UR8, RZ ;  /* 0x000000083c187c10 */ /* 0x000fe2000ff1e0ff */
[----:B------:R-:W-:Y:S01]  /*28c0*/  IMAD R27, R34, R12, R25 ;  /* 0x0000000c221b7224 */ /* 0x000fe200078e0219 */
[----:B------:R-:W-:Y:S02]  /*28d0*/  BSSY B1, `(.L_x_44) ;  /* 0x0000005000017945 */ /* 0x000fe40003800000 */
[----:B------:R-:W-:Y:S02]  /*28e0*/  IADD3.X R25, R61, UR9, RZ, P0, !PT ;  /* 0x000000093d197c10 */ /* 0x000fe400087fe4ff */
[----:B------:R0:W-:Y:S05]  /*28f0*/  @P1 STG.E desc[UR18][R32.64], R27 ;  /* 0x0000001b20001986 */ /* 0x0001ea000c101912 */
[----:B------:R-:W-:Y:S05]  /*2900*/  @!P2 BRA `(.L_x_45) ;  /* 0x000000000004a947 */ /* 0x000fea0003800000 */
[----:B------:R1:W5:Y:S02]  /*2910*/  LDG.E.LTC128B R68, desc[UR18][R24.64] ;  /* 0x0000001218447981 */ /* 0x000364000c1e1920 */
.L_x_45:
[----:B------:R-:W-:Y:S05]  /*2920*/  BSYNC B1 ;  /* 0x0000000000017941 */ /* 0x000fea0003800000 */
.L_x_44:
[----:B-1---5:R-:W-:Y:S01]  /*2930*/  IMAD R25, R68, R13, RZ ;  /* 0x0000000d44197224 */ /* 0x022fe200078e02ff */
[----:B------:R-:W-:Y:S01]  /*2940*/  IADD3 R24, P5, R18, R62, RZ ;  /* 0x0000003e12187210 */ /* 0x000fe20007fbe0ff */
[----:B------:R-:W-:Y:S01]  /*2950*/  BSSY B1, `(.L_x_46) ;  /* 0x000000c000017945 */ /* 0x000fe20003800000 */
[----:B------:R-:W-:Y:S01]  /*2960*/  ISETP.GT.AND P1, PT, R4, 0x18, PT ;  /* 0x000000180400780c */ /* 0x000fe20003f24270 */
[----:B------:R-:W-:Y:S01]  /*2970*/  IMAD R35, R35, R12, R25 ;  /* 0x0000000c23237224 */ /* 0x000fe200078e0219 */
[----:B------:R-:W-:Y:S01]  /*2980*/  IADD3 R26, P6, R22, UR10, RZ ;  /* 0x0000000a161a7c10 */ /* 0x000fe2000ffde0ff */
[----:B------:R-:W-:Y:S01]  /*2990*/  IMAD.X R25, R5, 0x1, R63, P5 ;  /* 0x0000000105197824 */ /* 0x000fe200028e063f */
[----:B------:R-:W-:Y:S02]  /*29a0*/  ISETP.GT.AND P4, PT, R66, RZ, P1 ;  /* 0x000000ff4200720c */ /* 0x000fe40000f84270 */
[----:B------:R-:W-:Y:S02]  /*29b0*/  ISETP.GT.AND P0, PT, R4, 0x19, PT ;  /* 0x000000190400780c */ /* 0x000fe40003f04270 */
[----:B------:R1:W-:Y:S01]  /*29c0*/  @P2 STG.E desc[UR18][R24.64], R35 ;  /* 0x0000002318002986 */ /* 0x0003e2000c101912 */
[----:B0-----:R-:W-:-:S02]  /*29d0*/  IADD3 R32, P5, R28, R19, RZ ;  /* 0x000000131c207210 */ /* 0x001fc40007fbe0ff */
[----:B------:R-:W-:-:S06]  /*29e0*/  IADD3.X R27, R23, UR11, RZ, P6, !PT ;  /* 0x0000000b171b7c10 */ /* 0x000fcc000b7fe4ff */
[----:B------:R-:W-:Y:S05]  /*29f0*/  @!P4 BRA `(.L_x_47) ;  /* 0x000000000004c947 */ /* 0x000fea0003800000 */
[----:B------:R0:W5:Y:S02]  /*2a00*/  LDG.E.LTC128B R68, desc[UR18][R26.64] ;  /* 0x000000121a447981 */ /* 0x000164000c1e1920 */
.L_x_47:
[----:B------:R-:W-:Y:S05]  /*2a10*/  BSYNC B1 ;  /* 0x0000000000017941 */ /* 0x000fea0003800000 */
.L_x_46:
        /* <DEDUP_REMOVED lines=11> */
.L_x_49:
[----:B------:R-:W-:Y:S05]  /*2ad0*/  BSYNC B1 ;  /* 0x0000000000017941 */ /* 0x000fea0003800000 */
.L_x_48:
[----:B-----5:R-:W-:Y:S01]  /*2ae0*/  IMAD R36, R68, R13, RZ ;  /* 0x0000000d44247224 */ /* 0x020fe200078e02ff */
[----:B------:R-:W-:Y:S01]  /*2af0*/  ISETP.GT.AND P1, PT, R66, 0x8, P1 ;  /* 0x000000084200780c */ /* 0x000fe20000f24270 */
[----:B-1----:R-:W-:Y:S01]  /*2b00*/  IMAD.X R35, R31, 0x1, R6, P5 ;  /* 0x000000011f237824 */ /* 0x002fe200028e0606 */
[----:B--2---:R-:W-:Y:S01]  /*2b10*/  IADD3 R22, P4, R22, UR8, RZ ;  /* 0x0000000816167c10 */ /* 0x004fe2000ff9e0ff */
[----:B------:R-:W-:Y:S01]  /*2b20*/  IMAD R37, R37, R12, R36 ;  /* 0x0000000c25257224 */ /* 0x000fe200078e0224 */
[----:B------:R-:W-:Y:S01]  /*2b30*/  BSSY B1, `(.L_x_50) ;  /* 0x0000006000017945 */ /* 0x000fe20003800000 */
[----:B------:R-:W-:Y:S02]  /*2b40*/  IADD3 R36, P5, R28, R18, RZ ;  /* 0x000000121c247210 */ /* 0x000fe40007fbe0ff */
[----:B------:R-:W-:Y:S01]  /*2b50*/  IADD3.X R23, R23, UR9, RZ, P4, !PT ;  /* 0x0000000917177c10 */ /* 0x000fe2000a7fe4ff */
[----:B------:R1:W-:Y:S05]  /*2b60*/  @P2 STG.E desc[UR18][R34.64], R37 ;  /* 0x0000002522002986 */ /* 0x0003ea000c101912 */
[----:B------:R-:W-:Y:S05]  /*2b70*/  @!P1 BRA `(.L_x_51) ;  /* 0x0000000000049947 */ /* 0x000fea0003800000 */
[----:B------:R2:W5:Y:S02]  /*2b80*/  LDG.E.LTC128B R68, desc[UR18][R22.64] ;  /* 0x0000001216447981 */ /* 0x000564000c1e1920 */
.L_x_51:
[----:B------:R-:W-:Y:S05]  /*2b90*/  BSYNC B1 ;  /* 0x0000000000017941 */ /* 0x000fea0003800000 */
.L_x_50:
[----:B--2--5:R-:W-:Y:S01]  /*2ba0*/  IMAD R23, R68, R13, RZ ;  /* 0x0000000d44177224 */ /* 0x024fe200078e02ff */
[----:B------:R-:W-:Y:S01]  /*2bb0*/  ISETP.GT.AND P2, PT, R66, 0x8, P0 ;  /* 0x000000084200780c */ /* 0x000fe20000744270 */
[----:B-1----:R-:W-:Y:S01]  /*2bc0*/  IMAD.X R37, R29, 0x1, R5, P5 ;  /* 0x000000011d257824 */ /* 0x002fe200028e0605 */
[----:B----4-:R-:W-:Y:S01]  /*2bd0*/  IADD3 R20, P0, R20, UR8, RZ ;  /* 0x0000000814147c10 */ /* 0x010fe2000ff1e0ff */
[----:B------:R-:W-:Y:S01]  /*2be0*/  IMAD R23, R38, R12, R23 ;  /* 0x0000000c26177224 */ /* 0x000fe200078e0217 */
[----:B------:R-:W-:Y:S02]  /*2bf0*/  BSSY B1, `(.L_x_52) ;  /* 0x0000005000017945 */ /* 0x000fe40003800000 */
[----:B------:R-:W-:Y:S02]  /*2c00*/  IADD3.X R21, R21, UR9, RZ, P0, !PT ;  /* 0x0000000915157c10 */ /* 0x000fe400087fe4ff */
[----:B------:R1:W-:Y:S05]  /*2c10*/  @P1 STG.E desc[UR18][R36.64], R23 ;  /* 0x0000001724001986 */ /* 0x0003ea000c101912 */
[----:B------:R-:W-:Y:S05]  /*2c20*/  @!P2 BRA `(.L_x_53) ;  /* 0x000000000004a947 */ /* 0x000fea0003800000 */
[----:B------:R2:W5:Y:S02]  /*2c30*/  LDG.E.LTC128B R68, desc[UR18][R20.64] ;  /* 0x0000001214447981 */ /* 0x000564000c1e1920 */
.L_x_53:
[----:B------:R-:W-:Y:S05]  /*2c40*/  BSYNC B1 ;  /* 0x0000000000017941 */ /* 0x000fea0003800000 */
.L_x_52:
[----:B--2--5:R-:W-:Y:S01]  /*2c50*/  IMAD R21, R68, R13, RZ ;  /* 0x0000000d44157224 */ /* 0x024fe200078e02ff */
        /* <DEDUP_REMOVED lines=9> */
[----:B------:R-:W-:-:S02]  /*2cf0*/  IADD3 R28, P5, R32, R19, RZ ;  /* 0x00000013201c7210 */ /* 0x000fc40007fbe0ff */
[----:B-1----:R-:W-:-:S06]  /*2d00*/  IADD3.X R23, R27, UR11, RZ, P6, !PT ;  /* 0x0000000b1b177c10 */ /* 0x002fcc000b7fe4ff */
[----:B------:R-:W-:Y:S05]  /*2d10*/  @!P4 BRA `(.L_x_55) ;  /* 0x000000000004c947 */ /* 0x000fea0003800000 */
[----:B------:R1:W5:Y:S02]  /*2d20*/  LDG.E.LTC128B R68, desc[UR18][R22.64] ;  /* 0x0000001216447981 */ /* 0x000364000c1e1920 */
.L_x_55:
[----:B------:R-:W-:Y:S05]  /*2d30*/  BSYNC B1 ;  /* 0x0000000000017941 */ /* 0x000fea0003800000 */
.L_x_54:
[----:B--2--5:R-:W-:Y:S01]  /*2d40*/  IMAD R21, R68, R13, RZ ;  /* 0x0000000d44157224 */ /* 0x024fe200078e02ff */
        /* <DEDUP_REMOVED lines=10> */
.L_x_57:
[----:B------:R-:W-:Y:S05]  /*2df0*/  BSYNC B1 ;  /* 0x0000000000017941 */ /* 0x000fea0003800000 */
.L_x_56:
[----:B-----5:R-:W-:Y:S01]  /*2e00*/  IMAD R36, R68, R13, RZ ;  /* 0x0000000d44247224 */ /* 0x020fe200078e02ff */
[----:B------:R-:W-:Y:S01]  /*2e10*/  ISETP.GT.AND P1, PT, R66, 0x8, P1 ;  /* 0x000000084200780c */ /* 0x000fe20000f24270 */
[----:B--2---:R-:W-:Y:S01]  /*2e20*/  IMAD.X R31, R35, 0x1, R6, P5 ;  /* 0x00000001231f7824 */ /* 0x004fe200028e0606 */
[----:B0-----:R-:W-:Y:S01]  /*2e30*/  IADD3 R26, P4, R26, UR8, RZ ;  /* 0x000000081a1a7c10 */ /* 0x001fe2000ff9e0ff */
[----:B------:R-:W-:Y:S01]  /*2e40*/  IMAD R41, R41, R12, R36 ;  /* 0x0000000c29297224 */ /* 0x000fe200078e0224 */
[----:B------:R-:W-:Y:S01]  /*2e50*/  BSSY B1, `(.L_x_58) ;  /* 0x0000006000017945 */ /* 0x000fe20003800000 */
[----:B------:R-:W-:Y:S02]  /*2e60*/  IADD3 R36, P5, R32, R18, RZ ;  /* 0x0000001220247210 */ /* 0x000fe40007fbe0ff */
[----:B------:R-:W-:Y:S01]  /*2e70*/  IADD3.X R27, R27, UR9, RZ, P4, !PT ;  /* 0x000000091b1b7c10 */ /* 0x000fe2000a7fe4ff */
[----:B------:R0:W-:Y:S05]  /*2e80*/  @P2 STG.E desc[UR18][R30.64], R41 ;  /* 0x000000291e002986 */ /* 0x0001ea000c101912 */
[----:B------:R-:W-:Y:S05]  /*2e90*/  @!P1 BRA `(.L_x_59) ;  /* 0x0000000000049947 */ /* 0x000fea0003800000 */
[----:B------:R2:W5:Y:S02]  /*2ea0*/  LDG.E.LTC128B R68, desc[UR18][R26.64] ;  /* 0x000000121a447981 */ /* 0x000564000c1e1920 */
.L_x_59:
[----:B------:R-:W-:Y:S05]  /*2eb0*/  BSYNC B1 ;  /* 0x0000000000017941 */ /* 0x000fea0003800000 */
.L_x_58:
[----:B--2--5:R-:W-:Y:S01]  /*2ec0*/  IMAD R27, R68, R13, RZ ;  /* 0x0000000d441b7224 */ /* 0x024fe200078e02ff */
[----:B------:R-:W-:Y:S01]  /*2ed0*/  ISETP.GT.AND P2, PT, R66, 0x8, P0 ;  /* 0x000000084200780c */ /* 0x000fe20000744270 */
[----:B------:R-:W-:Y:S01]  /*2ee0*/  IMAD.X R37, R33, 0x1, R5, P5 ;  /* 0x0000000121257824 */ /* 0x000fe200028e0605 */
[----:B------:R-:W-:Y:S01]  /*2ef0*/  IADD3 R24, P0, R24, UR8, RZ ;  /* 0x0000000818187c10 */ /* 0x000fe2000ff1e0ff */
[----:B------:R-:W-:Y:S01]  /*2f00*/  IMAD R27, R42, R12, R27 ;  /* 0x0000000c2a1b7224 */ /* 0x000fe200078e021b */
[----:B------:R-:W-:Y:S02]  /*2f10*/  BSSY B1, `(.L_x_60) ;  /* 0x0000005000017945 */ /* 0x000fe40003800000 */
[----:B------:R-:W-:Y:S02]  /*2f20*/  IADD3.X R25, R25, UR9, RZ, P0, !PT ;  /* 0x0000000919197c10 */ /* 0x000fe400087fe4ff */
[----:B------:R2:W-:Y:S05]  /*2f30*/  @P1 STG.E desc[UR18][R36.64], R27 ;  /* 0x0000001b24001986 */ /* 0x0005ea000c101912 */
[----:B------:R-:W-:Y:S05]  /*2f40*/  @!P2 BRA `(.L_x_61) ;  /* 0x000000000004a947 */ /* 0x000fea0003800000 */
[----:B------:R0:W5:Y:S02]  /*2f50*/  LDG.E.LTC128B R68, desc[UR18][R24.64] ;  /* 0x0000001218447981 */ /* 0x000164000c1e1920 */
.L_x_61:
[----:B------:R-:W-:Y:S05]  /*2f60*/  BSYNC B1 ;  /* 0x0000000000017941 */ /* 0x000fea0003800000 */
.L_x_60:
[----:B0----5:R-:W-:Y:S01]  /*2f70*/  IMAD R25, R68, R13, RZ ;  /* 0x0000000d44197224 */ /* 0x021fe200078e02ff */
        /* <DEDUP_REMOVED lines=10> */
[----:B--2---:R-:W-:-:S06]  /*3020*/  IADD3.X R27, R23, UR11, RZ, P6, !PT ;  /* 0x0000000b171b7c10 */ /* 0x004fcc000b7fe4ff */
[----:B------:R-:W-:Y:S05]  /*3030*/  @!P4 BRA `(.L_x_63) ;  /* 0x000000000004c947 */ /* 0x000fea0003800000 */
[----:B------:R2:W5:Y:S02]  /*3040*/  LDG.E.LTC128B R68, desc[UR18][R26.64] ;  /* 0x000000121a447981 */ /* 0x000564000c1e1920 */
.L_x_63:
[----:B------:R-:W-:Y:S05]  /*3050*/  BSYNC B1 ;  /* 0x0000000000017941 */ /* 0x000fea0003800000 */
.L_x_62:
[----:B0----5:R-:W-:Y:S01]  /*3060*/  IMAD R25, R68, R13, RZ ;  /* 0x0000000d44197224 */ /* 0x021fe200078e02ff */
        /* <DEDUP_REMOVED lines=10> */
.L_x_65:
[----:B------:R-:W-:Y:S05]  /*3110*/  BSYNC B1 ;  /* 0x0000000000017941 */ /* 0x000fea0003800000 */
.L_x_64:
[----:B-----5:R-:W-:Y:S01]  /*3120*/  IMAD R36, R68, R13, RZ ;  /* 0x0000000d44247224 */ /* 0x020fe200078e02ff */
[----:B------:R-:W-:Y:S01]  /*3130*/  ISETP.GT.AND P1, PT, R66, 0x8, P1 ;  /* 0x000000084200780c */ /* 0x000fe20000f24270 */
[----:B0-----:R-:W-:Y:S01]  /*3140*/  IMAD.X R35, R31, 0x1, R6, P5 ;  /* 0x000000011f237824 */ /* 0x001fe200028e0606 */
[----:B-1----:R-:W-:Y:S01]  /*3150*/  IADD3 R22, P4, R22, UR8, RZ ;  /* 0x0000000816167c10 */ /* 0x002fe2000ff9e0ff */
[----:B------:R-:W-:Y:S01]  /*3160*/  IMAD R45, R45, R12, R36 ;  /* 0x0000000c2d2d7224 */ /* 0x000fe200078e0224 */
[----:B------:R-:W-:Y:S01]  /*3170*/  BSSY B1, `(.L_x_66) ;  /* 0x0000006000017945 */ /* 0x000fe20003800000 */
[----:B------:R-:W-:Y:S02]  /*3180*/  IADD3 R36, P5, R28, R18, RZ ;  /* 0x000000121c247210 */ /* 0x000fe40007fbe0ff */
[----:B------:R-:W-:Y:S01]  /*3190*/  IADD3.X R23, R23, UR9, RZ, P4, !PT ;  /* 0x0000000917177c10 */ /* 0x000fe2000a7fe4ff */
[----:B------:R0:W-:Y:S05]  /*31a0*/  @P2 STG.E desc[UR18][R34.64], R45 ;  /* 0x0000002d22002986 */ /* 0x0001ea000c101912 */
[----:B------:R-:W-:Y:S05]  /*31b0*/  @!P1 BRA `(.L_x_67) ;  /* 0x0000000000049947 */ /* 0x000fea0003800000 */
[----:B------:R1:W5:Y:S02]  /*31c0*/  LDG.E.LTC128B R68, desc[UR18][R22.64] ;  /* 0x0000001216447981 */ /* 0x000364000c1e1920 */
.L_x_67:
[----:B------:R-:W-:Y:S05]  /*31d0*/  BSYNC B1 ;  /* 0x0000000000017941 */ /* 0x000fea0003800000 */
.L_x_66:
[----:B-1---5:R-:W-:Y:S01]  /*31e0*/  IMAD R23, R68, R13, RZ ;  /* 0x0000000d44177224 */ /* 0x022fe200078e02ff */
[----:B------:R-:W-:Y:S01]  /*31f0*/  ISETP.GT.AND P0, PT, R66, 0x8, P0 ;  /* 0x000000084200780c */ /* 0x000fe20000704270 */
[----:B------:R-:W-:Y:S01]  /*3200*/  IMAD.X R37, R29, 0x1, R5, P5 ;  /* 0x000000011d257824 */ /* 0x000fe200028e0605 */
[----:B----4-:R-:W-:Y:S01]  /*3210*/  IADD3 R20, P2, R20, UR8, RZ ;  /* 0x0000000814147c10 */ /* 0x010fe2000ff5e0ff */
[----:B------:R-:W-:Y:S01]  /*3220*/  IMAD R23, R46, R12, R23 ;  /* 0x0000000c2e177224 */ /* 0x000fe200078e0217 */
[----:B------:R-:W-:Y:S02]  /*3230*/  BSSY B1, `(.L_x_68) ;  /* 0x0000005000017945 */ /* 0x000fe40003800000 */
[----:B------:R-:W-:Y:S02]  /*3240*/  IADD3.X R21, R21, UR9, RZ, P2, !PT ;  /* 0x0000000915157c10 */ /* 0x000fe400097fe4ff */
[----:B------:R1:W-:Y:S05]  /*3250*/  @P1 STG.E desc[UR18][R36.64], R23 ;  /* 0x0000001724001986 */ /* 0x0003ea000c101912 */
[----:B------:R-:W-:Y:S05]  /*3260*/  @!P0 BRA `(.L_x_69) ;  /* 0x0000000000048947 */ /* 0x000fea0003800000 */
[----:B------:R4:W5:Y:S02]  /*3270*/  LDG.E.LTC128B R68, desc[UR18][R20.64] ;  /* 0x0000001214447981 */ /* 0x000964000c1e1920 */
.L_x_69:
[----:B------:R-:W-:Y:S05]  /*3280*/  BSYNC B1 ;  /* 0x0000000000017941 */ /* 0x000fea0003800000 */
.L_x_68:
[----:B----45:R-:W-:Y:S01]  /*3290*/  IMAD R21, R68, R13, RZ ;  /* 0x0000000d44157224 */ /* 0x030fe200078e02ff */
        /* <DEDUP_REMOVED lines=9> */
[----:B------:R-:W-:-:S02]  /*3330*/  IADD3 R28, P6, R32, R19, RZ ;  /* 0x00000013201c7210 */ /* 0x000fc40007fde0ff */
[----:B-1----:R-:W-:-:S06]  /*3340*/  IADD3.X R23, R27, UR11, RZ, P2, !PT ;  /* 0x0000000b1b177c10 */ /* 0x002fcc00097fe4ff */
[----:B------:R-:W-:Y:S05]  /*3350*/  @!P5 BRA `(.L_x_71) ;  /* 0x000000000004d947 */ /* 0x000fea0003800000 */
[----:B------:R1:W5:Y:S02]  /*3360*/  LDG.E.LTC128B R68, desc[UR18][R22.64] ;  /* 0x0000001216447981 */ /* 0x000364000c1e1920 */
.L_x_71:
[----:B------:R-:W-:Y:S05]  /*3370*/  BSYNC B1 ;  /* 0x0000000000017941 */ /* 0x000fea0003800000 */
.L_x_70:
[----:B----45:R-:W-:Y:S01]  /*3380*/  IMAD R21, R68, R13, RZ ;  /* 0x0000000d44157224 */ /* 0x030fe200078e02ff */
[----:B------:R-:W-:Y:S01]  /*3390*/  ISETP.GT.AND P2, PT, R66, RZ, P1 ;  /* 0x000000ff4200720c */ /* 0x000fe20000f44270 */
        /* <DEDUP_REMOVED lines=8> */
.L_x_73:
[----:B------:R-:W-:Y:S05]  /*3420*/  BSYNC B1 ;  /* 0x0000000000017941 */ /* 0x000fea0003800000 */
.L_x_72:
[----:B----45:R-:W-:Y:S01]  /*3430*/  IMAD R21, R68, R13, RZ ;  /* 0x0000000d44157224 */ /* 0x030fe200078e02ff */
[----:B------:R-:W-:Y:S01]  /*3440*/  IADD3 R20, P5, R34, R19, RZ ;  /* 0x0000001322147210 */ /* 0x000fe20007fbe0ff */
[----:B------:R-:W-:Y:S01]  /*3450*/  BSSY B1, `(.L_x_74) ;  /* 0x000000b000017945 */ /* 0x000fe20003800000 */
[----:B------:R-:W-:Y:S01]  /*3460*/  ISETP.GT.AND P4, PT, R66, 0x8, P4 ;  /* 0x000000084200780c */ /* 0x000fe20002784270 */
[----:B------:R-:W-:Y:S01]  /*3470*/  IMAD R49, R49, R12, R21 ;  /* 0x0000000c31317224 */ /* 0x000fe200078e0215 */
[----:B--2---:R-:W-:Y:S01]  /*3480*/  IADD3 R26, P6, R26, UR8, RZ ;  /* 0x000000081a1a7c10 */ /* 0x004fe2000ffde0ff */
[----:B------:R-:W-:Y:S01]  /*3490*/  IMAD.X R21, R35, 0x1, R6, P5 ;  /* 0x0000000123157824 */ /* 0x000fe200028e0606 */
[----:B------:R-:W-:Y:S02]  /*34a0*/  ISETP.GT.AND P0, PT, R4, 0x38, PT ;  /* 0x000000380400780c */ /* 0x000fe40003f04270 */
[----:B------:R-:W-:Y:S02]  /*34b0*/  IADD3 R30, P5, R32, R18, RZ ;  /* 0x00000012201e7210 */ /* 0x000fe40007fbe0ff */
[----:B------:R2:W-:Y:S01]  /*34c0*/  @P2 STG.E desc[UR18][R20.64], R49 ;  /* 0x0000003114002986 */ /* 0x0005e2000c101912 */
[----:B------:R-:W-:-:S04]  /*34d0*/  IADD3.X R27, R27, UR9, RZ, P6, !PT ;  /* 0x000000091b1b7c10 */ /* 0x000fc8000b7fe4ff */
[----:B------:R-:W-:Y:S06]  /*34e0*/  @!P4 BRA `(.L_x_75) ;  /* 0x000000000004c947 */ /* 0x000fec0003800000 */
[----:B------:R4:W5:Y:S02]  /*34f0*/  LDG.E.LTC128B R68, desc[UR18][R26.64] ;  /* 0x000000121a447981 */ /* 0x000964000c1e1920 */
.L_x_75:
[----:B------:R-:W-:Y:S05]  /*3500*/  BSYNC B1 ;  /* 0x0000000000017941 */ /* 0x000fea0003800000 */
.L_x_74:
[----:B----45:R-:W-:Y:S01]  /*3510*/  IMAD R27, R68, R13, RZ ;  /* 0x0000000d441b7224 */ /* 0x030fe200078e02ff */
[----:B------:R-:W-:Y:S01]  /*3520*/  ISETP.GT.AND P1, PT, R66, 0x8, P1 ;  /* 0x000000084200780c */ /* 0x000fe20000f24270 */
[----:B------:R-:W-:Y:S01]  /*3530*/  IMAD.X R31, R33, 0x1, R5, P5 ;  /* 0x00000001211f7824 */ /* 0x000fe200028e0605 */
[----:B------:R-:W-:Y:S01]  /*3540*/  IADD3 R24, P5, R24, UR8, RZ ;  /* 0x0000000818187c10 */ /* 0x000fe2000ffbe0ff */
[----:B------:R-:W-:Y:S01]  /*3550*/  IMAD R27, R50, R12, R27 ;  /* 0x0000000c321b7224 */ /* 0x000fe200078e021b */
[----:B------:R-:W-:Y:S01]  /*3560*/  BSSY B1, `(.L_x_76) ;  /* 0x0000006000017945 */ /* 0x000fe20003800000 */
[----:B------:R-:W-:Y:S02]  /*3570*/  ISETP.GT.AND P2, PT, R4, 0x39, PT ;  /* 0x000000390400780c */ /* 0x000fe40003f44270 */
[----:B------:R-:W-:Y:S01]  /*3580*/  IADD3.X R25, R25, UR9, RZ, P5, !PT ;  /* 0x0000000919197c10 */ /* 0x000fe2000affe4ff */
[----:B------:R4:W-:Y:S05]  /*3590*/  @P4 STG.E desc[UR18][R30.64], R27 ;  /* 0x0000001b1e004986 */ /* 0x0009ea000c101912 */
[----:B------:R-:W-:Y:S05]  /*35a0*/  @!P1 BRA `(.L_x_77) ;  /* 0x0000000000049947 */ /* 0x000fea0003800000 */
[----:B------:R0:W5:Y:S02]  /*35b0*/  LDG.E.LTC128B R68, desc[UR18][R24.64] ;  /* 0x0000001218447981 */ /* 0x000164000c1e1920 */
.L_x_77:
[----:B------:R-:W-:Y:S05]  /*35c0*/  BSYNC B1 ;  /* 0x0000000000017941 */ /* 0x000fea0003800000 */
.L_x_76:
[----:B0-----:R-:W-:Y:S01]  /*35d0*/  IADD3 R24, P6, R34, R18, RZ ;  /* 0x0000001222187210 */ /* 0x001fe20007fde0ff */
[----:B-----5:R-:W-:Y:S01]  /*35e0*/  IMAD R4, R68, R13, RZ ;  /* 0x0000000d44047224 */ /* 0x020fe200078e02ff */
[----:B------:R-:W-:Y:S01]  /*35f0*/  ISETP.GT.AND P4, PT, R66, RZ, P0 ;  /* 0x000000ff4200720c */ /* 0x000fe20000784270 */
[----:B------:R-:W-:Y:S01]  /*3600*/  BSSY B1, `(.L_x_78) ;  /* 0x0000009000017945 */ /* 0x000fe20003800000 */
[----:B------:R-:W-:Y:S01]  /*3610*/  IADD3 R26, P5, R28, R19, RZ ;  /* 0x000000131c1a7210 */ /* 0x000fe20007fbe0ff */
[----:B------:R-:W-:Y:S02]  /*3620*/  IMAD.X R25, R35, 0x1, R5, P6 ;  /* 0x0000000123197824 */ /* 0x000fe400030e0605 */
[----:B------:R-:W-:-:S05]  /*3630*/  IMAD R51, R51, R12, R4 ;  /* 0x0000000c33337224 */ /* 0x000fca00078e0204 */
[----:B------:R0:W-:Y:S03]  /*3640*/  @P1 STG.E desc[UR18][R24.64], R51 ;  /* 0x0000003318001986 */ /* 0x0001e6000c101912 */
[----:B------:R-:W-:Y:S05]  /*3650*/  @!P4 BRA `(.L_x_79) ;  /* 0x00000000000cc947 */ /* 0x000fea0003800000 */
[----:B0-----:R-:W-:-:S04]  /*3660*/  IADD3 R24, P1, R22, UR10, RZ ;  /* 0x0000000a16187c10 */ /* 0x001fc8000ff3e0ff */
[----:B------:R-:W-:-:S05]  /*3670*/  IADD3.X R25, R23, UR11, RZ, P1, !PT ;  /* 0x0000000b17197c10 */ /* 0x000fca0008ffe4ff */
[----:B------:R0:W5:Y:S04]  /*3680*/  LDG.E.LTC128B R68, desc[UR18][R24.64] ;  /* 0x0000001218447981 */ /* 0x000168000c1e1920 */
.L_x_79:
[----:B------:R-:W-:Y:S05]  /*3690*/  BSYNC B1 ;  /* 0x0000000000017941 */ /* 0x000fea0003800000 */
.L_x_78:
[----:B0----5:R-:W-:Y:S01]  /*36a0*/  IMAD R25, R68, R13, RZ ;  /* 0x0000000d44197224 */ /* 0x021fe200078e02ff */
[----:B------:R-:W-:Y:S01]  /*36b0*/  ISETP.GT.AND P1, PT, R66, RZ, P2 ;  /* 0x000000ff4200720c */ /* 0x000fe20001724270 */
[----:B----4-:R-:W-:Y:S01]  /*36c0*/  IMAD.X R27, R29, 0x1, R6, P5 ;  /* 0x000000011d1b7824 */ /* 0x010fe200028e0606 */
        /* <DEDUP_REMOVED lines=8> */
.L_x_81:
[----:B------:R-:W-:Y:S05]  /*3750*/  BSYNC B1 ;  /* 0x0000000000017941 */ /* 0x000fea0003800000 */
.L_x_80:
[----:B-----5:R-:W-:Y:S01]  /*3760*/  IMAD R4, R68, R13, RZ ;  /* 0x0000000d44047224 */ /* 0x020fe200078e02ff */
[----:B------:R-:W-:Y:S01]  /*3770*/  ISETP.GT.AND P0, PT, R66, 0x8, P0 ;  /* 0x000000084200780c */ /* 0x000fe20000704270 */
[----:B0-----:R-:W-:Y:S01]  /*3780*/  IMAD.X R31, R21, 0x1, R6, P5 ;  /* 0x00000001151f7824 */ /* 0x001fe200028e0606 */
[----:B-1----:R-:W-:Y:S01]  /*3790*/  IADD3 R22, P4, R22, UR8, RZ ;  /* 0x0000000816167c10 */ /* 0x002fe2000ff9e0ff */
[----:B------:R-:W-:Y:S01]  /*37a0*/  IMAD R53, R53, R12, R4 ;  /* 0x0000000c35357224 */ /* 0x000fe200078e0204 */
[----:B------:R-:W-:Y:S01]  /*37b0*/  BSSY B1, `(.L_x_82) ;  /* 0x0000006000017945 */ /* 0x000fe20003800000 */
[----:B----4-:R-:W-:Y:S02]  /*37c0*/  IADD3 R24, P5, R28, R18, RZ ;  /* 0x000000121c187210 */ /* 0x010fe40007fbe0ff */
[----:B------:R-:W-:Y:S01]  /*37d0*/  IADD3.X R23, R23, UR9, RZ, P4, !PT ;  /* 0x0000000917177c10 */ /* 0x000fe2000a7fe4ff */
[----:B------:R0:W-:Y:S05]  /*37e0*/  @P1 STG.E desc[UR18][R30.64], R53 ;  /* 0x000000351e001986 */ /* 0x0001ea000c101912 */
[----:B------:R-:W-:Y:S05]  /*37f0*/  @!P0 BRA `(.L_x_83) ;  /* 0x0000000000048947 */ /* 0x000fea0003800000 */
[----:B------:R1:W5:Y:S02]  /*3800*/  LDG.E.LTC128B R68, desc[UR18][R22.64] ;  /* 0x0000001216447981 */ /* 0x000364000c1e1920 */
.L_x_83:
[----:B------:R-:W-:Y:S05]  /*3810*/  BSYNC B1 ;  /* 0x0000000000017941 */ /* 0x000fea0003800000 */
.L_x_82:
[----:B------:R-:W-:Y:S01]  /*3820*/  ISETP.GT.AND P2, PT, R66, 0x8, P2 ;  /* 0x000000084200780c */ /* 0x000fe20001744270 */
[----:B-----5:R-:W-:Y:S01]  /*3830*/  IMAD R19, R68, R13, RZ ;  /* 0x0000000d44137224 */ /* 0x020fe200078e02ff */
[----:B------:R-:W-:Y:S01]  /*3840*/  BSSY B1, `(.L_x_84) ;  /* 0x0000008000017945 */ /* 0x000fe20003800000 */
[----:B------:R-:W-:Y:S02]  /*3850*/  IMAD.X R25, R29, 0x1, R5, P5 ;  /* 0x000000011d197824 */ /* 0x000fe400028e0605 */
[----:B------:R-:W-:-:S05]  /*3860*/  IMAD R19, R54, R12, R19 ;  /* 0x0000000c36137224 */ /* 0x000fca00078e0213 */
[----:B------:R4:W-:Y:S01]  /*3870*/  @P0 STG.E desc[UR18][R24.64], R19 ;  /* 0x0000001318000986 */ /* 0x0009e2000c101912 */
[----:B-1----:R-:W-:-:S04]  /*3880*/  IADD3 R22, P0, R36, UR8, RZ ;  /* 0x0000000824167c10 */ /* 0x002fc8000ff1e0ff */
[----:B------:R-:W-:Y:S01]  /*3890*/  IADD3.X R23, R37, UR9, RZ, P0, !PT ;  /* 0x0000000925177c10 */ /* 0x000fe200087fe4ff */
[----:B------:R-:W-:Y:S08]  /*38a0*/  @!P2 BRA `(.L_x_85) ;  /* 0x000000000004a947 */ /* 0x000ff00003800000 */
[----:B------:R1:W5:Y:S02]  /*38b0*/  LDG.E.LTC128B R68, desc[UR18][R22.64] ;  /* 0x0000001216447981 */ /* 0x000364000c1e1920 */
.L_x_85:
[----:B------:R-:W-:Y:S05]  /*38c0*/  BSYNC B1 ;  /* 0x0000000000017941 */ /* 0x000fea0003800000 */
.L_x_84:
[----:B------:R-:W-:Y:S05]  /*38d0*/  @!P2 BRA `(.L_x_86) ;  /* 0x0000000800d4a947 */ /* 0x000fea0003800000 */
[----:B------:R-:W-:Y:S01]  /*38e0*/  IADD3 R18, P0, R20, R18, RZ ;  /* 0x0000001214127210 */ /* 0x000fe20007f1e0ff */
[----:B-----5:R-:W-:-:S04]  /*38f0*/  IMAD R68, R68, R13, RZ ;  /* 0x0000000d44447224 */ /* 0x020fc800078e02ff */
[----:B----4-:R-:W-:Y:S02]  /*3900*/  IMAD.X R19, R21, 0x1, R5, P0 ;  /* 0x0000000115137824 */ /* 0x010fe400000e0605 */
[----:B------:R-:W-:-:S05]  /*3910*/  IMAD R55, R55, R12, R68 ;  /* 0x0000000c37377224 */ /* 0x000fca00078e0244 */
[----:B------:R4:W-:Y:S01]  /*3920*/  STG.E desc[UR18][R18.64], R55 ;  /* 0x0000003712007986 */ /* 0x0009e2000c101912 */
[----:B------:R-:W-:Y:S05]  /*3930*/  BRA `(.L_x_86) ;  /* 0x0000000800bc7947 */ /* 0x000fea0003800000 */
.L_x_27:
[----:B------:R-:W-:Y:S01]  /*3940*/  ULDC.64 UR8, c[0x0][0x6c0] ;  /* 0x0001b00000087ab9 */ /* 0x000fe20000000a00 */
[----:B------:R-:W-:Y:S01]  /*3950*/  ISETP.GT.AND P2, PT, R4, 0x1, PT ;  /* 0x000000010400780c */ /* 0x000fe20003f44270 */
[-C--:B------:R-:W-:Y:S01]  /*3960*/  IMAD R5, R24, R12.reuse, RZ ;  /* 0x0000000c18057224 */ /* 0x080fe200078e02ff */
[----:B------:R-:W-:Y:S01]  /*3970*/  LEA R18, P0, R68, UR8, 0x2 ;  /* 0x0000000844127c11 */ /* 0x000fe2000f8010ff */
[-C--:B------:R-:W-:Y:S01]  /*3980*/  IMAD R25, R25, R12.reuse, RZ ;  /* 0x0000000c19197224 */ /* 0x080fe200078e02ff */
[----:B------:R-:W-:Y:S01]  /*3990*/  ISETP.GT.AND P4, PT, R66, RZ, P2 ;  /* 0x000000ff4200720c */ /* 0x000fe20001784270 */
[----:B------:R-:W-:Y:S01]  /*39a0*/  IMAD.SHL.U32 R61, R72, 0x20, RZ ;  /* 0x00000020483d7824 */ /* 0x000fe200078e00ff */
[----:B------:R-:W-:Y:S01]  /*39b0*/  LEA.HI.X R19, R68, UR9, R57, 0x2, P0 ;  /* 0x0000000944137c11 */ /* 0x000fe200080f1439 */
[-C--:B------:R-:W-:Y:S01]  /*39c0*/  IMAD R57, R26, R12.reuse, RZ ;  /* 0x0000000c1a397224 */ /* 0x080fe200078e02ff */
[----:B------:R-:W-:Y:S01]  /*39d0*/  ISETP.GT.AND P1, PT, R66, 0x8, P1 ;  /* 0x000000084200780c */ /* 0x000fe20000f24270 */
[----:B------:R-:W-:Y:S01]  /*39e0*/  IMAD R27, R27, R12, RZ ;  /* 0x0000000c1b1b7224 */ /* 0x000fe200078e02ff */
[----:B------:R-:W-:Y:S01]  /*39f0*/  ISETP.GT.AND P0, PT, R4, 0x8, PT ;  /* 0x000000080400780c */ /* 0x000fe20003f04270 */
[----:B------:R0:W-:Y:S01]  /*3a00*/  @P5 STG.E desc[UR18][R18.64], R5 ;  /* 0x0000000512005986 */ /* 0x0001e2000c101912 */
[----:B------:R-:W-:Y:S01]  /*3a10*/  LEA R20, P5, R72, R18, 0x2 ;  /* 0x0000001248147211 */ /* 0x000fe200078a10ff */
[-C--:B------:R-:W-:Y:S01]  /*3a20*/  IMAD R29, R29, R12.reuse, RZ ;  /* 0x0000000c1d1d7224 */ /* 0x080fe200078e02ff */
[----:B------:R-:W-:Y:S01]  /*3a30*/  ISETP.GT.AND P2, PT, R66, 0x8, P2 ;  /* 0x000000084200780c */ /* 0x000fe20001744270 */
[-C--:B------:R-:W-:Y:S01]  /*3a40*/  IMAD R31, R31, R12.reuse, RZ ;  /* 0x0000000c1f1f7224 */ /* 0x080fe200078e02ff */
[C-C-:B------:R-:W-:Y:S01]  /*3a50*/  LEA.HI.X R21, R72.reuse, R19, R73.reuse, 0x2, P5 ;  /* 0x0000001348157211 */ /* 0x140fe200028f1449 */
[-C--:B------:R-:W-:Y:S01]  /*3a60*/  IMAD R33, R33, R12.reuse, RZ ;  /* 0x0000000c21217224 */ /* 0x080fe200078e02ff */
[----:B------:R-:W-:Y:S01]  /*3a70*/  SHF.L.U64.HI R59, R72, 0x5, R73 ;  /* 0x00000005483b7819 */ /* 0x000fe20000010249 */
[-C--:B------:R-:W-:Y:S01]  /*3a80*/  IMAD R35, R35, R12.reuse, RZ ;  /* 0x0000000c23237224 */ /* 0x080fe200078e02ff */
[----:B------:R-:W-:Y:S01]  /*3a90*/  ISETP.GT.AND P5, PT, R66, RZ, P0 ;  /* 0x000000ff4200720c */ /* 0x000fe200007a4270 */
[----:B------:R1:W-:Y:S01]  /*3aa0*/  @P4 STG.E desc[UR18][R20.64], R25 ;  /* 0x0000001914004986 */ /* 0x0003e2000c101912 */
[-C--:B------:R-:W-:Y:S01]  /*3ab0*/  IADD3 R22, P4, R18, R61.reuse, RZ ;  /* 0x0000003d12167210 */ /* 0x080fe20007f9e0ff */
[-C--:B0-----:R-:W-:Y:S01]  /*3ac0*/  IMAD R5, R28, R12.reuse, RZ ;  /* 0x0000000c1c057224 */ /* 0x081fe200078e02ff */
[----:B------:R-:W-:Y:S01]  /*3ad0*/  IADD3 R24, P6, R20, R61, RZ ;  /* 0x0000003d14187210 */ /* 0x000fe20007fde0ff */
[----:B------:R0:W-:Y:S01]  /*3ae0*/  @P1 STG.E desc[UR18][R18.64+0x20], R57 ;  /* 0x0000203912001986 */ /* 0x0001e2000c101912 */
[----:B------:R-:W-:Y:S01]  /*3af0*/  ISETP.GT.AND P1, PT, R4, 0x9, PT ;  /* 0x000000090400780c */ /* 0x000fe20003f24270 */
[--C-:B------:R-:W-:Y:S01]  /*3b00*/  IMAD.X R23, R19, 0x1, R59.reuse, P4 ;  /* 0x0000000113177824 */ /* 0x100fe200020e063b */
[C---:B------:R-:W-:Y:S01]  /*3b10*/  ISETP.GT.AND P0, PT, R66.reuse, 0x8, P0 ;  /* 0x000000084200780c */ /* 0x040fe20000704270 */
[----:B------:R2:W-:Y:S01]  /*3b20*/  @P2 STG.E desc[UR18][R20.64+0x20], R27 ;  /* 0x0000201b14002986 */ /* 0x0005e2000c101912 */
[C---:B------:R-:W-:Y:S01]  /*3b30*/  ISETP.GT.AND P4, PT, R66.reuse, RZ, P1 ;  /* 0x000000ff4200720c */ /* 0x040fe20000f84270 */
[-C--:B------:R-:W-:Y:S01]  /*3b40*/  IMAD R37, R37, R12.reuse, RZ ;  /* 0x0000000c25257224 */ /* 0x080fe200078e02ff */
[----:B------:R-:W-:Y:S01]  /*3b50*/  IADD3 R63, P2, R61, 0x20, RZ ;  /* 0x000000203d3f7810 */ /* 0x000fe20007f5e0ff */
[----:B------:R3:W-:Y:S01]  /*3b60*/  @P5 STG.E desc[UR18][R22.64], R5 ;  /* 0x0000000516005986 */ /* 0x0007e2000c101912 */
[--C-:B-1----:R-:W-:Y:S01]  /*3b70*/  IMAD.X R25, R21, 0x1, R59.reuse, P6 ;  /* 0x0000000115197824 */ /* 0x102fe200030e063b */
[----:B------:R-:W-:Y:S01]  /*3b80*/  ISETP.GT.AND P1, PT, R66, 0x8, P1 ;  /* 0x000000084200780c */ /* 0x000fe20000f24270 */
[-C--:B------:R-:W-:Y:S01]  /*3b90*/  IMAD R39, R39, R12.reuse, RZ ;  /* 0x0000000c27277224 */ /* 0x080fe200078e02ff */
[----:B0-----:R-:W-:Y:S01]  /*3ba0*/  IADD3 R18, P5, R18, R63, RZ ;  /* 0x0000003f12127210 */ /* 0x001fe20007fbe0ff */
[----:B------:R-:W-:Y:S01]  /*3bb0*/  IMAD.X R67, RZ, RZ, R59, P2 ;  /* 0x000000ffff437224 */ /* 0x000fe200010e063b */
[----:B------:R-:W-:Y:S01]  /*3bc0*/  ISETP.GT.AND P2, PT, R4, 0x10, PT ;  /* 0x000000100400780c */ /* 0x000fe20003f44270 */
[-C--:B------:R-:W-:Y:S01]  /*3bd0*/  IMAD R57, R30, R12.reuse, RZ ;  /* 0x0000000c1e397224 */ /* 0x080fe200078e02ff */
[----:B------:R-:W-:Y:S01]  /*3be0*/  IADD3 R26, P6, R22, R61, RZ ;  /* 0x0000003d161a7210 */ /* 0x000fe20007fde0ff */
[--C-:B------:R-:W-:Y:S01]  /*3bf0*/  IMAD.X R19, R19, 0x1, R67.reuse, P5 ;  /* 0x0000000113137824 */ /* 0x100fe200028e0643 */
[----:B------:R-:W-:Y:S01]  /*3c00*/  @P4 STG.E desc[UR18][R24.64], R29 ;  /* 0x0000001d18004986 */ /* 0x000fe2000c101912 */
[----:B--2---:R-:W-:Y:S01]  /*3c10*/  IADD3 R20, P4, R20, R63, RZ ;  /* 0x0000003f14147210 */ /* 0x004fe20007f9e0ff */
[----:B---3--:R-:W-:Y:S01]  /*3c20*/  IMAD R5, R32, R12, RZ ;  /* 0x0000000c20057224 */ /* 0x008fe200078e02ff */
[----:B------:R-:W-:Y:S01]  /*3c30*/  ISETP.GT.AND P5, PT, R66, RZ, P2 ;  /* 0x000000ff4200720c */ /* 0x000fe200017a4270 */
[----:B------:R0:W-:Y:S01]  /*3c40*/  @P0 STG.E desc[UR18][R18.64], R57 ;  /* 0x0000003912000986 */ /* 0x0001e2000c101912 */
[----:B------:R-:W-:Y:S01]  /*3c50*/  ISETP.GT.AND P0, PT, R4, 0x11, PT ;  /* 0x000000110400780c */ /* 0x000fe20003f04270 */
[----:B------:R-:W-:-:S02]  /*3c60*/  IMAD.X R21, R21, 0x1, R67, P4 ;  /* 0x0000000115157824 */ /* 0x000fc400020e0643 */
[--C-:B------:R-:W-:Y:S01]  /*3c70*/  IMAD.X R27, R23, 0x1, R59.reuse, P6 ;  /* 0x00000001171b7824 */ /* 0x100fe200030e063b */
[C---:B------:R-:W-:Y:S01]  /*3c80*/  ISETP.GT.AND P4, PT, R66.reuse, RZ, P0 ;  /* 0x000000ff4200720c */ /* 0x040fe20000784270 */
[-C--:B------:R-:W-:Y:S01]  /*3c90*/  IMAD R41, R41, R12.reuse, RZ ;  /* 0x0000000c29297224 */ /* 0x080fe200078e02ff */
[----:B------:R1:W-:Y:S01]  /*3ca0*/  @P1 STG.E desc[UR18][R20.64], R31 ;  /* 0x0000001f14001986 */ /* 0x0003e2000c101912 */
[----:B------:R-:W-:Y:S01]  /*3cb0*/  ISETP.GT.AND P1, PT, R66, 0x8, P2 ;  /* 0x000000084200780c */ /* 0x000fe20001724270 */
[-C--:B------:R-:W-:Y:S01]  /*3cc0*/  IMAD R43, R43, R12.reuse, RZ ;  /* 0x0000000c2b2b7224 */ /* 0x080fe200078e02ff */
[----:B------:R-:W-:Y:S01]  /*3cd0*/  IADD3 R28, P2, R24, R61, RZ ;  /* 0x0000003d181c7210 */ /* 0x000fe20007f5e0ff */
[-C--:B------:R-:W-:Y:S01]  /*3ce0*/  IMAD R45, R45, R12.reuse, RZ ;  /* 0x0000000c2d2d7224 */ /* 0x080fe200078e02ff */
[----:B------:R2:W-:Y:S01]  /*3cf0*/  @P5 STG.E desc[UR18][R26.64], R5 ;  /* 0x000000051a005986 */ /* 0x0005e2000c101912 */
[----:B0-----:R-:W-:Y:S01]  /*3d00*/  IADD3 R18, P5, R22, R63, RZ ;  /* 0x0000003f16127210 */ /* 0x001fe20007fbe0ff */
[-C--:B------:R-:W-:Y:S01]  /*3d10*/  IMAD R57, R34, R12.reuse, RZ ;  /* 0x0000000c22397224 */ /* 0x080fe200078e02ff */
[----:B------:R-:W-:Y:S01]  /*3d20*/  ISETP.GT.AND P0, PT, R66, 0x8, P0 ;  /* 0x000000084200780c */ /* 0x000fe20000704270 */
[----:B------:R-:W-:Y:S01]  /*3d30*/  IMAD.X R29, R25, 0x1, R59, P2 ;  /* 0x00000001191d7824 */ /* 0x000fe200010e063b */
[----:B------:R-:W-:Y:S01]  /*3d40*/  ISETP.GT.AND P2, PT, R4, 0x18, PT ;  /* 0x000000180400780c */ /* 0x000fe20003f44270 */
[--C-:B------:R-:W-:Y:S01]  /*3d50*/  IMAD.X R19, R23, 0x1, R67.reuse, P5 ;  /* 0x0000000117137824 */ /* 0x100fe200028e0643 */
[----:B------:R-:W-:Y:S01]  /*3d60*/  IADD3 R22, P6, R26, R61, RZ ;  /* 0x0000003d1a167210 */ /* 0x000fe20007fde0ff */
[-C--:B-1----:R-:W-:Y:S01]  /*3d70*/  IMAD R31, R38, R12.reuse, RZ ;  /* 0x0000000c261f7224 */ /* 0x082fe200078e02ff */
[----:B------:R0:W-:Y:S01]  /*3d80*/  @P4 STG.E desc[UR18][R28.64], R33 ;  /* 0x000000211c004986 */ /* 0x0001e2000c101912 */
[----:B------:R-:W-:Y:S01]  /*3d90*/  ISETP.GT.AND P5, PT, R66, RZ, P2 ;  /* 0x000000ff4200720c */ /* 0x000fe200017a4270 */
[-C--:B------:R-:W-:Y:S01]  /*3da0*/  IMAD R47, R47, R12.reuse, RZ ;  /* 0x0000000c2f2f7224 */ /* 0x080fe200078e02ff */
[----:B------:R-:W-:Y:S01]  /*3db0*/  IADD3 R20, P4, R24, R63, RZ ;  /* 0x0000003f18147210 */ /* 0x000fe20007f9e0ff */
[----:B------:R1:W-:Y:S01]  /*3dc0*/  @P1 STG.E desc[UR18][R18.64], R57 ;  /* 0x0000003912001986 */ /* 0x0003e2000c101912 */
[----:B------:R-:W-:Y:S01]  /*3dd0*/  ISETP.GT.AND P1, PT, R4, 0x19, PT ;  /* 0x000000190400780c */ /* 0x000fe20003f24270 */
[-C--:B--2---:R-:W-:Y:S01]  /*3de0*/  IMAD R5, R36, R12.reuse, RZ ;  /* 0x0000000c24057224 */ /* 0x084fe200078e02ff */
[C---:B------:R-:W-:Y:S01]  /*3df0*/  ISETP.GT.AND P2, PT, R66.reuse, 0x8, P2 ;  /* 0x000000084200780c */ /* 0x040fe20001744270 */
[----:B------:R-:W-:Y:S01]  /*3e00*/  IMAD.X R21, R25, 0x1, R67, P4 ;  /* 0x0000000119157824 */ /* 0x000fe200020e0643 */
[C---:B------:R-:W-:Y:S01]  /*3e10*/  ISETP.GT.AND P4, PT, R66.reuse, RZ, P1 ;  /* 0x000000ff4200720c */ /* 0x040fe20000f84270 */
[----:B------:R-:W-:Y:S01]  /*3e20*/  IMAD.X R23, R27, 0x1, R59, P6 ;  /* 0x000000011b177824 */ /* 0x000fe200030e063b */
[----:B------:R-:W-:Y:S01]  /*3e30*/  ISETP.GT.AND P1, PT, R66, 0x8, P1 ;  /* 0x000000084200780c */ /* 0x000fe20000f24270 */
[-C--:B0-----:R-:W-:Y:S01]  /*3e40*/  IMAD R33, R48, R12.reuse, RZ ;  /* 0x0000000c30217224 */ /* 0x081fe200078e02ff */
[----:B------:R0:W-:Y:S01]  /*3e50*/  @P0 STG.E desc[UR18][R20.64], R35 ;  /* 0x0000002314000986 */ /* 0x0001e2000c101912 */
[----:B------:R-:W-:Y:S01]  /*3e60*/  IADD3 R24, P0, R28, R61, RZ ;  /* 0x0000003d1c187210 */ /* 0x000fe20007f1e0ff */
[----:B------:R-:W-:-:S02]  /*3e70*/  IMAD R49, R49, R12, RZ ;  /* 0x0000000c31317224 */ /* 0x000fc400078e02ff */
[----:B------:R2:W-:Y:S01]  /*3e80*/  @P5 STG.E desc[UR18][R22.64], R5 ;  /* 0x0000000516005986 */ /* 0x0005e2000c101912 */
[----:B-1----:R-:W-:Y:S01]  /*3e90*/  IADD3 R18, P5, R26, R63, RZ ;  /* 0x0000003f1a127210 */ /* 0x002fe20007fbe0ff */
[----:B------:R-:W-:Y:S01]  /*3ea0*/  IMAD.X R25, R29, 0x1, R59, P0 ;  /* 0x000000011d197824 */ /* 0x000fe200000e063b */
[----:B------:R-:W-:Y:S01]  /*3eb0*/  ISETP.GT.AND P0, PT, R4, 0x20, PT ;  /* 0x000000200400780c */ /* 0x000fe20003f04270 */
[-C--:B------:R-:W-:Y:S01]  /*3ec0*/  IMAD R51, R51, R12.reuse, RZ ;  /* 0x0000000c33337224 */ /* 0x080fe200078e02ff */
[----:B------:R-:W-:Y:S01]  /*3ed0*/  IADD3 R26, P6, R22, R61, RZ ;  /* 0x0000003d161a7210 */ /* 0x000fe20007fde0ff */
[--C-:B------:R-:W-:Y:S01]  /*3ee0*/  IMAD.X R19, R27, 0x1, R67.reuse, P5 ;  /* 0x000000011b137824 */ /* 0x100fe200028e0643 */
[----:B------:R-:W-:Y:S01]  /*3ef0*/  @P4 STG.E desc[UR18][R24.64], R37 ;  /* 0x0000002518004986 */ /* 0x000fe2000c101912 */
[----:B0-----:R-:W-:Y:S01]  /*3f00*/  IADD3 R20, P5, R28, R63, RZ ;  /* 0x0000003f1c147210 */ /* 0x001fe20007fbe0ff */
[-C--:B------:R-:W-:Y:S01]  /*3f10*/  IMAD R53, R53, R12.reuse, RZ ;  /* 0x0000000c35357224 */ /* 0x080fe200078e02ff */
[----:B------:R-:W-:Y:S01]  /*3f20*/  ISETP.GT.AND P4, PT, R66, RZ, P0 ;  /* 0x000000ff4200720c */ /* 0x000fe20000784270 */
[----:B------:R0:W-:Y:S01]  /*3f30*/  @P2 STG.E desc[UR18][R18.64], R31 ;  /* 0x0000001f12002986 */ /* 0x0001e2000c101912 */
[----:B------:R-:W-:Y:S01]  /*3f40*/  ISETP.GT.AND P2, PT, R4, 0x21, PT ;  /* 0x000000210400780c */ /* 0x000fe20003f44270 */
[----:B------:R-:W-:Y:S01]  /*3f50*/  IMAD.X R21, R29, 0x1, R67, P5 ;  /* 0x000000011d157824 */ /* 0x000fe200028e0643 */
[----:B------:R-:W-:Y:S01]  /*3f60*/  ISETP.GT.AND P0, PT, R66, 0x8, P0 ;  /* 0x000000084200780c */ /* 0x000fe20000704270 */
[-C--:B--2---:R-:W-:Y:S01]  /*3f70*/  IMAD R5, R40, R12.reuse, RZ ;  /* 0x0000000c28057224 */ /* 0x084fe200078e02ff */
[----:B------:R-:W-:Y:S01]  /*3f80*/  ISETP.GT.AND P5, PT, R66, RZ, P2 ;  /* 0x000000ff4200720c */ /* 0x000fe200017a4270 */
[----:B------:R-:W-:Y:S01]  /*3f90*/  IMAD.X R27, R23, 0x1, R59, P6 ;  /* 0x00000001171b7824 */ /* 0x000fe200030e063b */
[----:B------:R1:W-:Y:S01]  /*3fa0*/  @P1 STG.E desc[UR18][R20.64], R39 ;  /* 0x0000002714001986 */ /* 0x0003e2000c101912 */
[----:B------:R-:W-:Y:S01]  /*3fb0*/  IADD3 R28, P1, R24, R61, RZ ;  /* 0x0000003d181c7210 */ /* 0x000fe20007f3e0ff */
[----:B------:R-:W-:Y:S01]  /*3fc0*/  IMAD R55, R55, R12, RZ ;  /* 0x0000000c37377224 */ /* 0x000fe200078e02ff */
[----:B------:R-:W-:-:S02]  /*3fd0*/  ISETP.GT.AND P2, PT, R66, 0x8, P2 ;  /* 0x000000084200780c */ /* 0x000fc40001744270 */
[----:B------:R2:W-:Y:S01]  /*3fe0*/  @P4 STG.E desc[UR18][R26.64], R5 ;  /* 0x000000051a004986 */ /* 0x0005e2000c101912 */
[----:B0-----:R-:W-:Y:S01]  /*3ff0*/  IADD3 R18, P4, R22, R63, RZ ;  /* 0x0000003f16127210 */ /* 0x001fe20007f9e0ff */
[----:B------:R-:W-:Y:S01]  /*4000*/  IMAD.X R29, R25, 0x1, R59, P1 ;  /* 0x00000001191d7824 */ /* 0x000fe200008e063b */
[----:B------:R-:W-:Y:S01]  /*4010*/  ISETP.GT.AND P1, PT, R4, 0x28, PT ;  /* 0x000000280400780c */ /* 0x000fe20003f24270 */
[-C--:B------:R-:W-:Y:S01]  /*4020*/  IMAD R31, R42, R12.reuse, RZ ;  /* 0x0000000c2a1f7224 */ /* 0x080fe200078e02ff */
[----:B------:R-:W-:Y:S01]  /*4030*/  IADD3 R22, P6, R26, R61, RZ ;  /* 0x0000003d1a167210 */ /* 0x000fe20007fde0ff */
[--C-:B------:R-:W-:Y:S01]  /*4040*/  IMAD.X R19, R23, 0x1, R67.reuse, P4 ;  /* 0x0000000117137824 */ /* 0x100fe200020e0643 */
[----:B------:R-:W-:Y:S01]  /*4050*/  @P5 STG.E desc[UR18][R28.64], R41 ;  /* 0x000000291c005986 */ /* 0x000fe2000c101912 */
[----:B-1----:R-:W-:Y:S02]  /*4060*/  IADD3 R20, P5, R24, R63, RZ ;  /* 0x0000003f18147210 */ /* 0x002fe40007fbe0ff */
[----:B------:R-:W-:Y:S01]  /*4070*/  ISETP.GT.AND P4, PT, R66, RZ, P1 ;  /* 0x000000ff4200720c */ /* 0x000fe20000f84270 */
[----:B------:R0:W-:Y:S01]  /*4080*/  @P0 STG.E desc[UR18][R18.64], R31 ;  /* 0x0000001f12000986 */ /* 0x0001e2000c101912 */
[----:B------:R-:W-:Y:S01]  /*4090*/  ISETP.GT.AND P0, PT, R4, 0x29, PT ;  /* 0x000000290400780c */ /* 0x000fe20003f04270 */
[----:B------:R-:W-:Y:S01]  /*40a0*/  IMAD.X R21, R25, 0x1, R67, P5 ;  /* 0x0000000119157824 */ /* 0x000fe200028e0643 */
[----:B------:R-:W-:Y:S01]  /*40b0*/  ISETP.GT.AND P1, PT, R66, 0x8, P1 ;  /* 0x000000084200780c */ /* 0x000fe20000f24270 */
[----:B--2---:R-:W-:Y:S01]  /*40c0*/  IMAD R5, R44, R12, RZ ;  /* 0x0000000c2c057224 */ /* 0x004fe200078e02ff */
[----:B------:R-:W-:Y:S01]  /*40d0*/  ISETP.GT.AND P5, PT, R66, RZ, P0 ;  /* 0x000000ff4200720c */ /* 0x000fe200007a4270 */
[----:B------:R-:W-:Y:S01]  /*40e0*/  IMAD.X R23, R27, 0x1, R59, P6 ;  /* 0x000000011b177824 */ /* 0x000fe200030e063b */
[----:B------:R1:W-:Y:S01]  /*40f0*/  @P2 STG.E desc[UR18][R20.64], R43 ;  /* 0x0000002b14002986 */ /* 0x0003e2000c101912 */
[----:B------:R-:W-:-:S02]  /*4100*/  IADD3 R24, P2, R28, R61, RZ ;  /* 0x0000003d1c187210 */ /* 0x000fc40007f5e0ff */
[----:B------:R-:W-:Y:S02]  /*4110*/  ISETP.GT.AND P0, PT, R66, 0x8, P0 ;  /* 0x000000084200780c */ /* 0x000fe40000704270 */
[----:B------:R-:W-:Y:S01]  /*4120*/  @P4 STG.E desc[UR18][R22.64], R5 ;  /* 0x0000000516004986 */ /* 0x000fe2000c101912 */
[----:B0-----:R-:W-:Y:S01]  /*4130*/  IADD3 R18, P4, R26, R63, RZ ;  /* 0x0000003f1a127210 */ /* 0x001fe20007f9e0ff */
[----:B------:R-:W-:Y:S01]  /*4140*/  IMAD.X R25, R29, 0x1, R59, P2 ;  /* 0x000000011d197824 */ /* 0x000fe200010e063b */
[----:B------:R-:W-:Y:S01]  /*4150*/  ISETP.GT.AND P2, PT, R4, 0x30, PT ;  /* 0x000000300400780c */ /* 0x000fe20003f44270 */
[----:B------:R-:W-:Y:S01]  /*4160*/  IMAD R31, R46, R12, RZ ;  /* 0x0000000c2e1f7224 */ /* 0x000fe200078e02ff */
[----:B------:R-:W-:Y:S01]  /*4170*/  IADD3 R26, P6, R22, R61, RZ ;  /* 0x0000003d161a7210 */ /* 0x000fe20007fde0ff */
[----:B------:R-:W-:Y:S01]  /*4180*/  IMAD.X R19, R27, 0x1, R67, P4 ;  /* 0x000000011b137824 */ /* 0x000fe200020e0643 */
[----:B------:R-:W-:Y:S01]  /*4190*/  @P5 STG.E desc[UR18][R24.64], R45 ;  /* 0x0000002d18005986 */ /* 0x000fe2000c101912 */
[----:B-1----:R-:W-:-:S02]  /*41a0*/  IADD3 R20, P5, R28, R63, RZ ;  /* 0x0000003f1c147210 */ /* 0x002fc40007fbe0ff */
[----:B------:R-:W-:Y:S01]  /*41b0*/  ISETP.GT.AND P4, PT, R66, RZ, P2 ;  /* 0x000000ff4200720c */ /* 0x000fe20001784270 */
[----:B------:R0:W-:Y:S01]  /*41c0*/  @P1 STG.E desc[UR18][R18.64], R31 ;  /* 0x0000001f12001986 */ /* 0x0001e2000c101912 */
[----:B------:R-:W-:Y:S01]  /*41d0*/  ISETP.GT.AND P1, PT, R4, 0x31, PT ;  /* 0x000000310400780c */ /* 0x000fe20003f24270 */
[----:B------:R-:W-:Y:S02]  /*41e0*/  IMAD.X R21, R29, 0x1, R67, P5 ;  /* 0x000000011d157824 */ /* 0x000fe400028e0643 */
[----:B------:R-:W-:Y:S01]  /*41f0*/  IMAD.X R27, R23, 0x1, R59, P6 ;  /* 0x00000001171b7824 */ /* 0x000fe200030e063b */
[C---:B------:R-:W-:Y:S02]  /*4200*/  ISETP.GT.AND P5, PT, R66.reuse, RZ, P1 ;  /* 0x000000ff4200720c */ /* 0x040fe40000fa4270 */
[----:B------:R1:W-:Y:S01]  /*4210*/  @P0 STG.E desc[UR18][R20.64], R47 ;  /* 0x0000002f14000986 */ /* 0x0003e2000c101912 */
[----:B------:R-:W-:Y:S02]  /*4220*/  ISETP.GT.AND P6, PT, R66, 0x8, P2 ;  /* 0x000000084200780c */ /* 0x000fe400017c4270 */
[----:B------:R-:W-:-:S02]  /*4230*/  IADD3 R28, P0, R24, R61, RZ ;  /* 0x0000003d181c7210 */ /* 0x000fc40007f1e0ff */
[-C--:B0-----:R-:W-:Y:S01]  /*4240*/  IADD3 R18, P2, R22, R63.reuse, RZ ;  /* 0x0000003f16127210 */ /* 0x081fe20007f5e0ff */
[----:B------:R0:W-:Y:S01]  /*4250*/  @P4 STG.E desc[UR18][R26.64], R33 ;  /* 0x000000211a004986 */ /* 0x0001e2000c101912 */
[----:B------:R-:W-:Y:S01]  /*4260*/  IMAD R31, R50, R12, RZ ;  /* 0x0000000c321f7224 */ /* 0x000fe200078e02ff */
[----:B------:R-:W-:Y:S01]  /*4270*/  ISETP.GT.AND P1, PT, R66, 0x8, P1 ;  /* 0x000000084200780c */ /* 0x000fe20000f24270 */
[----:B------:R-:W-:Y:S01]  /*4280*/  IMAD.X R29, R25, 0x1, R59, P0 ;  /* 0x00000001191d7824 */ /* 0x000fe200000e063b */
[C---:B------:R-:W-:Y:S01]  /*4290*/  ISETP.GT.AND P0, PT, R4.reuse, 0x38, PT ;  /* 0x000000380400780c */ /* 0x040fe20003f04270 */
[----:B------:R-:W-:Y:S01]  /*42a0*/  IMAD.X R19, R23, 0x1, R67, P2 ;  /* 0x0000000117137824 */ /* 0x000fe200010e0643 */
[----:B------:R-:W-:Y:S02]  /*42b0*/  ISETP.GT.AND P2, PT, R4, 0x39, PT ;  /* 0x000000390400780c */ /* 0x000fe40003f44270 */
[----:B------:R-:W-:Y:S01]  /*42c0*/  IADD3 R4, P4, R24, R63, RZ ;  /* 0x0000003f18047210 */ /* 0x000fe20007f9e0ff */
[----:B------:R-:W-:Y:S01]  /*42d0*/  @P5 STG.E desc[UR18][R28.64], R49 ;  /* 0x000000311c005986 */ /* 0x000fe2000c101912 */
[----:B-1----:R-:W-:-:S03]  /*42e0*/  IADD3 R20, P5, R26, R61, RZ ;  /* 0x0000003d1a147210 */ /* 0x002fc60007fbe0ff */
[----:B------:R-:W-:Y:S01]  /*42f0*/  IMAD.X R5, R25, 0x1, R67, P4 ;  /* 0x0000000119057824 */ /* 0x000fe200020e0643 */
[----:B------:R-:W-:Y:S01]  /*4300*/  IADD3 R24, P4, R26, R63, RZ ;  /* 0x0000003f1a187210 */ /* 0x000fe20007f9e0ff */
[----:B------:R1:W-:Y:S01]  /*4310*/  @P6 STG.E desc[UR18][R18.64], R31 ;  /* 0x0000001f12006986 */ /* 0x0003e2000c101912 */
[C---:B------:R-:W-:Y:S01]  /*4320*/  IMAD.X R21, R27.reuse, 0x1, R59, P5 ;  /* 0x000000011b157824 */ /* 0x040fe200028e063b */
[----:B------:R-:W-:Y:S02]  /*4330*/  ISETP.GT.AND P6, PT, R66, RZ, P0 ;  /* 0x000000ff4200720c */ /* 0x000fe400007c4270 */
[----:B------:R-:W-:Y:S01]  /*4340*/  IADD3 R22, P5, R28, R61, RZ ;  /* 0x0000003d1c167210 */ /* 0x000fe20007fbe0ff */
[----:B------:R-:W-:Y:S01]  /*4350*/  IMAD.X R25, R27, 0x1, R67, P4 ;  /* 0x000000011b197824 */ /* 0x000fe200020e0643 */
[----:B------:R-:W-:Y:S01]  /*4360*/  ISETP.GT.AND P4, PT, R66, RZ, P2 ;  /* 0x000000ff4200720c */ /* 0x000fe20001784270 */
[-C--:B0-----:R-:W-:Y:S01]  /*4370*/  IMAD R27, R52, R12.reuse, RZ ;  /* 0x0000000c341b7224 */ /* 0x081fe200078e02ff */
[C---:B------:R-:W-:Y:S01]  /*4380*/  ISETP.GT.AND P0, PT, R66.reuse, 0x8, P0 ;  /* 0x000000084200780c */ /* 0x040fe20000704270 */
[----:B------:R-:W-:Y:S01]  /*4390*/  IMAD.X R23, R29, 0x1, R59, P5 ;  /* 0x000000011d177824 */ /* 0x000fe200028e063b */
[----:B------:R-:W-:Y:S01]  /*43a0*/  ISETP.GT.AND P2, PT, R66, 0x8, P2 ;  /* 0x000000084200780c */ /* 0x000fe20001744270 */
[----:B------:R0:W-:Y:S01]  /*43b0*/  @P1 STG.E desc[UR18][R4.64], R51 ;  /* 0x0000003304001986 */ /* 0x0001e2000c101912 */
[----:B-1----:R-:W-:Y:S01]  /*43c0*/  IADD3 R18, P5, R28, R63, RZ ;  /* 0x0000003f1c127210 */ /* 0x002fe20007fbe0ff */
[----:B------:R-:W-:-:S02]  /*43d0*/  IMAD R31, R54, R12, RZ ;  /* 0x0000000c361f7224 */ /* 0x000fc400078e02ff */
[----:B------:R0:W-:Y:S02]  /*43e0*/  @P6 STG.E desc[UR18][R20.64], R27 ;  /* 0x0000001b14006986 */ /* 0x0001e4000c101912 */
[----:B------:R-:W-:Y:S02]  /*43f0*/  IMAD.X R19, R29, 0x1, R67, P5 ;  /* 0x000000011d137824 */ /* 0x000fe400028e0643 */
[----:B------:R0:W-:Y:S04]  /*4400*/  @P4 STG.E desc[UR18][R22.64], R53 ;  /* 0x0000003516004986 */ /* 0x0001e8000c101912 */
[----:B------:R0:W-:Y:S04]  /*4410*/  @P0 STG.E desc[UR18][R24.64], R31 ;  /* 0x0000001f18000986 */ /* 0x0001e8000c101912 */
[----:B------:R0:W-:Y:S02]  /*4420*/  @P2 STG.E desc[UR18][R18.64], R55 ;  /* 0x0000003712002986 */ /* 0x0001e4000c101912 */
.L_x_86:
[----:B------:R-:W-:Y:S05]  /*4430*/  BSYNC B0 ;  /* 0x0000000000007941 */ /* 0x000fea0003800000 */
.L_x_26:
[C---:B------:R-:W-:Y:S01]  /*4440*/  LEA R2, P0, R8.reuse, R2, 0x1 ;  /* 0x0000000208027211 */ /* 0x040fe200078008ff */
[----:B------:R-:W-:Y:S01]  /*4450*/  ULDC.64 UR8, c[0x0][0x750] ;  /* 0x0001d40000087ab9 */ /* 0x000fe20000000a00 */
[----:B0-----:R-:W-:Y:S01]  /*4460*/  IMAD.U32 R4, RZ, RZ, UR13 ;  /* 0x0000000dff047e24 */ /* 0x001fe2000f8e00ff */
[----:B----4-:R-:W-:Y:S01]  /*4470*/  PRMT R18, RZ, 0x7610, R18 ;  /* 0x00007610ff127816 */ /* 0x010fe20000000012 */
[----:B------:R-:W-:Y:S01]  /*4480*/  IMAD.MOV.U32 R6, RZ, RZ, -0x1 ;  /* 0xffffffffff067424 */ /* 0x000fe200078e00ff */
[----:B------:R-:W-:Y:S01]  /*4490*/  LEA.HI.X R3, R8, R3, R0, 0x1, P0 ;  /* 0x0000000308037211 */ /* 0x000fe200000f0c00 */
[----:B------:R0:W-:Y:S01]  /*44a0*/  SYNCS.ARRIVE.TRANS64.A1T0 RZ, [R4+UR21], RZ ;  /* 0x000000ff04ff79a7 */ /* 0x0001e20008100015 */
[----:B------:R-:W-:Y:S01]  /*44b0*/  ISETP.GE.U32.AND P0, PT, R2, UR8, PT ;  /* 0x0000000802007c0c */ /* 0x000fe2000bf06070 */
[----:B------:R-:W-:-:S03]  /*44c0*/  IMAD.MOV.U32 R5, RZ, RZ, -0x1 ;  /* 0xffffffffff057424 */ /* 0x000fc600078e00ff */
[----:B------:R-:W-:Y:S01]  /*44d0*/  ISETP.GE.U32.AND.EX P0, PT, R3, UR9, PT, P0 ;  /* 0x0000000903007c0c */ /* 0x000fe2000bf06100 */
[----:B0-----:R-:W-:-:S12]  /*44e0*/  IMAD.MOV.U32 R4, RZ, RZ, -0x1 ;  /* 0xffffffffff047424 */ /* 0x001fd800078e00ff */
[----:B------:R-:W-:Y:S05]  /*44f0*/  @P0 BRA `(.L_x_87) ;  /* 0x0000000400600947 */ /* 0x000fea0003800000 */
[----:B------:R-:W0:Y:S01]  /*4500*/  S2R R28, SR_CTAID.X ;  /* 0x00000000001c7919 */ /* 0x000e220000002500 */
[----:B-1----:R-:W1:Y:S01]  /*4510*/  LDC.64 R22, c[0x0][0x728] ;  /* 0x0001ca00ff167b82 */ /* 0x002e620000000a00 */
[----:B------:R-:W-:Y:S01]  /*4520*/  ULDC UR8, c[0x0][0x150] ;  /* 0x0000540000087ab9 */ /* 0x000fe20000000800 */
[----:B--2---:R-:W-:Y:S01]  /*4530*/  IMAD.MOV.U32 R20, RZ, RZ, R2 ;  /* 0x000000ffff147224 */ /* 0x004fe200078e0002 */
[----:B------:R-:W2:Y:S01]  /*4540*/  S2R R30, SR_CTAID.Y ;  /* 0x00000000001e7919 */ /* 0x000ea20000002600 */
[----:B------:R-:W-:-:S04]  /*4550*/  IMAD.MOV.U32 R21, RZ, RZ, R3 ;  /* 0x000000ffff157224 */ /* 0x000fc800078e0003 */
[----:B------:R-:W4:Y:S08]  /*4560*/  LDC R31, c[0x0][0x144] ;  /* 0x00005100ff1f7b82 */ /* 0x000f300000000800 */
[----:B------:R-:W2:Y:S08]  /*4570*/  LDC R6, c[0x0][0x730] ;  /* 0x0001cc00ff067b82 */ /* 0x000eb00000000800 */
[----:B------:R-:W2:Y:S01]  /*4580*/  LDC.64 R26, c[0x0][0x720] ;  /* 0x0001c800ff1a7b82 */ /* 0x000ea20000000a00 */
[----:B-1----:R-:W-:-:S04]  /*4590*/  ISETP.NE.U32.AND P0, PT, R22, RZ, PT ;  /* 0x000000ff1600720c */ /* 0x002fc80003f05070 */
[----:B------:R-:W-:Y:S02]  /*45a0*/  ISETP.NE.AND.EX P0, PT, R23, RZ, PT, P0 ;  /* 0x000000ff1700720c */ /* 0x000fe40003f05300 */
[----:B0-----:R-:W-:-:S05]  /*45b0*/  I2FP.F32.U32 R4, R28 ;  /* 0x0000001c00047245 */ /* 0x001fca0000201000 */
[----:B------:R-:W-:-:S04]  /*45c0*/  FMUL R4, R4, UR8 ;  /* 0x0000000804047c20 */ /* 0x000fc80008400000 */
[----:B------:R0:W1:Y:S02]  /*45d0*/  F2I.U32.TRUNC.NTZ R29, R4 ;  /* 0x00000004001d7305 */ /* 0x000064000020f000 */
[----:B----4-:R-:W-:Y:S05]  /*45e0*/  @!P0 BRA `(.L_x_88) ;  /* 0x0000000000288947 */ /* 0x010fea0003800000 */
[----:B------:R-:W4:Y:S02]  /*45f0*/  LDC R5, c[0x0][0x734] ;  /* 0x0001cd00ff057b82 */ /* 0x000f240000000800 */
[----:B----4-:R-:W-:-:S05]  /*4600*/  IADD3 R21, P0, R2, R5, RZ ;  /* 0x0000000502157210 */ /* 0x010fca0007f1e0ff */
[----:B------:R-:W-:-:S04]  /*4610*/  IMAD.X R25, RZ, RZ, R3, P0 ;  /* 0x000000ffff197224 */ /* 0x000fc800000e0603 */
[----:B0-----:R-:W-:-:S04]  /*4620*/  IMAD.WIDE.U32 R4, R25, R22, RZ ;  /* 0x0000001619047225 */ /* 0x001fc800078e00ff */
[----:B------:R-:W-:-:S04]  /*4630*/  IMAD.WIDE.U32 R18, P0, R21, R23, R4 ;  /* 0x0000001715127225 */ /* 0x000fc80007800004 */
[----:B------:R-:W-:-:S04]  /*4640*/  IMAD.WIDE.U32 R4, R21, R22, RZ ;  /* 0x0000001615047225 */ /* 0x000fc800078e00ff */
[----:B------:R-:W-:Y:S01]  /*4650*/  IMAD.X R21, RZ, RZ, RZ, P0 ;  /* 0x000000ffff157224 */ /* 0x000fe200000e06ff */
[----:B------:R-:W-:Y:S01]  /*4660*/  IADD3 RZ, P0, R5, R18, RZ ;  /* 0x0000001205ff7210 */ /* 0x000fe20007f1e0ff */
[----:B------:R-:W-:-:S04]  /*4670*/  IMAD.MOV.U32 R20, RZ, RZ, R19 ;  /* 0x000000ffff147224 */ /* 0x000fc800078e0013 */
[----:B------:R-:W-:-:S08]  /*4680*/  IMAD.WIDE.U32.X R20, R25, R23, R20, P0 ;  /* 0x0000001719147225 */ /* 0x000fd000000e0414 */
.L_x_88:
[-CC-:B--2---:R-:W-:Y:S01]  /*4690*/  SHF.R.U64 R24, R20, R6.reuse, R21.reuse ;  /* 0x0000000614187219 */ /* 0x184fe20000001215 */
[----:B------:R-:W2:Y:S01]  /*46a0*/  LDC.64 R34, c[0x0][0x740] ;  /* 0x0001d000ff227b82 */ /* 0x000ea20000000a00 */
[----:B0-----:R-:W-:Y:S01]  /*46b0*/  SHF.R.U32.HI R4, RZ, R6, R21 ;  /* 0x00000006ff047219 */ /* 0x001fe20000011615 */
[----:B-1----:R-:W-:Y:S01]  /*46c0*/  IMAD.MOV R29, RZ, RZ, -R29 ;  /* 0x000000ffff1d7224 */ /* 0x002fe200078e0a1d */
[----:B------:R-:W-:Y:S01]  /*46d0*/  IADD3 R19, P0, RZ, -R24, RZ ;  /* 0x80000018ff137210 */ /* 0x000fe20007f1e0ff */
[----:B------:R-:W-:Y:S01]  /*46e0*/  ULDC UR8, c[0x0][0x154] ;  /* 0x0000550000087ab9 */ /* 0x000fe20000000800 */
[----:B------:R-:W-:Y:S02]  /*46f0*/  IMAD.MOV.U32 R21, RZ, RZ, 0x1 ;  /* 0x00000001ff157424 */ /* 0x000fe400078e00ff */
[----:B------:R-:W-:Y:S01]  /*4700*/  IMAD R29, R31, R29, R28 ;  /* 0x0000001d1f1d7224 */ /* 0x000fe200078e021c */
[----:B------:R-:W0:Y:S01]  /*4710*/  LDC R18, c[0x0][0x718] ;  /* 0x0001c600ff127b82 */ /* 0x000e220000000800 */
[----:B------:R-:W-:-:S04]  /*4720*/  IMAD.X R5, RZ, RZ, ~R4, P0 ;  /* 0x000000ffff057224 */ /* 0x000fc800000e0e04 */
[-C--:B------:R-:W-:Y:S02]  /*4730*/  IMAD R6, R5, R26.reuse, RZ ;  /* 0x0000001a05067224 */ /* 0x080fe400078e02ff */
[C---:B------:R-:W-:Y:S01]  /*4740*/  IMAD.WIDE.U32 R4, R19.reuse, R26, R2 ;  /* 0x0000001a13047225 */ /* 0x040fe200078e0002 */
[----:B------:R-:W1:Y:S03]  /*4750*/  LDC R20, c[0x0][0x708] ;  /* 0x0001c200ff147b82 */ /* 0x000e660000000800 */
[----:B------:R-:W-:Y:S01]  /*4760*/  IMAD R19, R19, R27, R6 ;  /* 0x0000001b13137224 */ /* 0x000fe200078e0206 */
[----:B------:R-:W-:-:S03]  /*4770*/  I2FP.F32.U32 R6, R30 ;  /* 0x0000001e00067245 */ /* 0x000fc60000201000 */
[----:B------:R-:W-:Y:S01]  /*4780*/  IMAD.IADD R5, R5, 0x1, R19 ;  /* 0x0000000105057824 */ /* 0x000fe200078e0213 */
[----:B------:R-:W4:Y:S01]  /*4790*/  LDC R32, c[0x0][0x758] ;  /* 0x0001d600ff207b82 */ /* 0x000f220000000800 */
[----:B--2---:R-:W-:Y:S01]  /*47a0*/  ISETP.NE.U32.AND P0, PT, R34, RZ, PT ;  /* 0x000000ff2200720c */ /* 0x004fe20003f05070 */
[----:B------:R-:W-:-:S03]  /*47b0*/  IMAD.MOV.U32 R19, RZ, RZ, -0x1 ;  /* 0xffffffffff137424 */ /* 0x000fc600078e00ff */
[----:B------:R-:W-:-:S03]  /*47c0*/  ISETP.NE.AND.EX P0, PT, R35, RZ, PT, P0 ;  /* 0x000000ff2300720c */ /* 0x000fc60003f05300 */
[----:B------:R-:W2:Y:S01]  /*47d0*/  LDC R27, c[0x0][0x148] ;  /* 0x00005200ff1b7b82 */ /* 0x000ea20000000800 */
[-CC-:B0-----:R-:W-:Y:S02]  /*47e0*/  SHF.R.U64 R22, R4, R18.reuse, R5.reuse ;  /* 0x0000001204167219 */ /* 0x181fe40000001205 */
[----:B------:R-:W-:Y:S01]  /*47f0*/  SHF.R.U32.HI R5, RZ, R18, R5 ;  /* 0x00000012ff057219 */ /* 0x000fe20000011605 */
[----:B------:R-:W-:-:S04]  /*4800*/  FMUL R18, R6, UR8 ;  /* 0x0000000806127c20 */ /* 0x000fc80008400000 */
[----:B------:R-:W0:Y:S01]  /*4810*/  LDC R28, c[0x0][0x700] ;  /* 0x0001c000ff1c7b82 */ /* 0x000e220000000800 */
[----:B------:R0:W0:Y:S01]  /*4820*/  F2I.U32.TRUNC.NTZ R25, R18 ;  /* 0x0000001200197305 */ /* 0x000022000020f000 */
[-CC-:B-1----:R-:W-:Y:S02]  /*4830*/  SHF.R.U64 R6, R22, R20.reuse, R5.reuse ;  /* 0x0000001416067219 */ /* 0x182fe40000001205 */
[----:B------:R-:W-:-:S04]  /*4840*/  SHF.R.U32.HI R5, RZ, R20, R5 ;  /* 0x00000014ff057219 */ /* 0x000fc80000011605 */
[----:B------:R-:W1:Y:S01]  /*4850*/  LDC R33, c[0x0][0x748] ;  /* 0x0001d200ff217b82 */ /* 0x000e620000000800 */
[-CC-:B----4-:R-:W-:Y:S02]  /*4860*/  SHF.R.U64 R26, R6, R32.reuse, R5.reuse ;  /* 0x00000020061a7219 */ /* 0x190fe40000001205 */
[-C--:B------:R-:W-:Y:S02]  /*4870*/  SHF.L.U32 R19, R19, R32.reuse, RZ ;  /* 0x0000002013137219 */ /* 0x080fe400000006ff */
[-C--:B------:R-:W-:Y:S01]  /*4880*/  SHF.R.U32.HI R5, RZ, R32.reuse, R5 ;  /* 0x00000020ff057219 */ /* 0x080fe20000011605 */
[----:B------:R-:W-:Y:S01]  /*4890*/  IMAD.MOV.U32 R4, RZ, RZ, R26 ;  /* 0x000000ffff047224 */ /* 0x000fe200078e001a */
[----:B------:R-:W-:Y:S01]  /*48a0*/  SHF.L.U32 R32, R21, R32, RZ ;  /* 0x0000002015207219 */ /* 0x000fe200000006ff */
[----:B------:R-:W4:Y:S01]  /*48b0*/  LDC R36, c[0x0][0x738] ;  /* 0x0001ce00ff247b82 */ /* 0x000f220000000800 */
[----:B------:R-:W-:-:S07]  /*48c0*/  LOP3.LUT R31, RZ, R19, RZ, 0x33, !PT ;  /* 0x00000013ff1f7212 */ /* 0x000fce00078e33ff */
[----:B------:R-:W0:Y:S01]  /*48d0*/  LDC R37, c[0x0][0x710] ;  /* 0x0001c400ff257b82 */ /* 0x000e220000000800 */
[----:B------:R-:W-:Y:S05]  /*48e0*/  @!P0 BRA `(.L_x_89) ;  /* 0x0000000000288947 */ /* 0x000fea0003800000 */
[----:B------:R-:W3:Y:S02]  /*48f0*/  LDC R21, c[0x0][0x74c] ;  /* 0x0001d300ff157b82 */ /* 0x000ee40000000800 */
[----:B---3--:R-:W-:-:S05]  /*4900*/  IADD3 R21, P0, R26, R21, RZ ;  /* 0x000000151a157210 */ /* 0x008fca0007f1e0ff */
[----:B------:R-:W-:-:S04]  /*4910*/  IMAD.X R23, RZ, RZ, R5, P0 ;  /* 0x000000ffff177224 */ /* 0x000fc800000e0605 */
[----:B------:R-:W-:-:S04]  /*4920*/  IMAD.WIDE.U32 R4, R23, R34, RZ ;  /* 0x0000002217047225 */ /* 0x000fc800078e00ff */
[----:B0-----:R-:W-:-:S04]  /*4930*/  IMAD.WIDE.U32 R18, P0, R21, R35, R4 ;  /* 0x0000002315127225 */ /* 0x001fc80007800004 */
[----:B------:R-:W-:-:S04]  /*4940*/  IMAD.WIDE.U32 R4, R21, R34, RZ ;  /* 0x0000002215047225 */ /* 0x000fc800078e00ff */
[----:B------:R-:W-:Y:S01]  /*4950*/  IMAD.X R21, RZ, RZ, RZ, P0 ;  /* 0x000000ffff157224 */ /* 0x000fe200000e06ff */
[----:B------:R-:W-:Y:S01]  /*4960*/  IADD3 RZ, P0, R5, R18, RZ ;  /* 0x0000001205ff7210 */ /* 0x000fe20007f1e0ff */
[----:B------:R-:W-:-:S04]  /*4970*/  IMAD.MOV.U32 R20, RZ, RZ, R19 ;  /* 0x000000ffff147224 */ /* 0x000fc800078e0013 */
[----:B------:R-:W-:-:S08]  /*4980*/  IMAD.WIDE.U32.X R4, R23, R35, R20, P0 ;  /* 0x0000002317047225 */ /* 0x000fd000000e0414 */
.L_x_89:
[----:B-1----:R-:W-:Y:S01]  /*4990*/  SHF.R.U64 R4, R4, R33, R5 ;  /* 0x0000002104047219 */ /* 0x002fe20000001205 */
[----:B0-----:R-:W-:Y:S01]  /*49a0*/  VIADD R21, R28, 0xffffffff ;  /* 0xffffffff1c157836 */ /* 0x001fe20000000000 */
[----:B------:R-:W-:Y:S01]  /*49b0*/  LOP3.LUT R19, R6, R31, RZ, 0xc0, !PT ;  /* 0x0000001f06137212 */ /* 0x000fe200078ec0ff */
[----:B------:R-:W-:Y:S02]  /*49c0*/  IMAD.MOV R25, RZ, RZ, -R25 ;  /* 0x000000ffff197224 */ /* 0x000fe400078e0a19 */
[----:B------:R-:W-:Y:S02]  /*49d0*/  IMAD.MOV R5, RZ, RZ, -R4 ;  /* 0x000000ffff057224 */ /* 0x000fe400078e0a04 */
[----:B------:R-:W-:Y:S01]  /*49e0*/  IMAD R6, R32, R4, R19 ;  /* 0x0000000420067224 */ /* 0x000fe200078e0213 */
[----:B------:R-:W-:Y:S01]  /*49f0*/  LOP3.LUT R19, R22, R21, RZ, 0xc0, !PT ;  /* 0x0000001516137212 */ /* 0x000fe200078ec0ff */
[----:B--2---:R-:W-:Y:S02]  /*4a00*/  @P3 IMAD R29, R27, R25, R30 ;  /* 0x000000191b1d3224 */ /* 0x004fe400078e021e */
[----:B----4-:R-:W-:-:S02]  /*4a10*/  IMAD R4, R5, R36, R26 ;  /* 0x0000002405047224 */ /* 0x010fc400078e021a */
[----:B------:R-:W-:Y:S02]  /*4a20*/  IMAD R6, R6, R37, R29 ;  /* 0x0000002506067224 */ /* 0x000fe400078e021d */
[----:B------:R-:W-:Y:S02]  /*4a30*/  IMAD R5, R4, R28, R19 ;  /* 0x0000001c04057224 */ /* 0x000fe400078e0213 */
[----:B------:R-:W-:-:S03]  /*4a40*/  IMAD.MOV.U32 R18, RZ, RZ, 0x1 ;  /* 0x00000001ff127424 */ /* 0x000fc600078e00ff */
[----:B------:R-:W-:Y:S02]  /*4a50*/  SEL R4, R5, R6, !P3 ;  /* 0x0000000605047207 */ /* 0x000fe40005800000 */
[----:B------:R-:W-:Y:S01]  /*4a60*/  SEL R6, R6, R5, !P3 ;  /* 0x0000000506067207 */ /* 0x000fe20005800000 */
[----:B------:R-:W-:-:S07]  /*4a70*/  IMAD.MOV.U32 R5, RZ, RZ, R24 ;  /* 0x000000ffff057224 */ /* 0x000fce00078e0018 */
.L_x_87:
[----:B------:R-:W-:Y:S02]  /*4a80*/  LOP3.LUT P0, RZ, R18, 0xff, RZ, 0xc0, !PT ;  /* 0x000000ff12ff7812 */ /* 0x000fe4000780c0ff */
[----:B------:R-:W-:-:S11]  /*4a90*/  LOP3.LUT R65, R65, 0x1, RZ, 0x3c, !PT ;  /* 0x0000000141417812 */ /* 0x000fd600078e3cff */
[----:B------:R-:W-:Y:S05]  /*4aa0*/  @P0 BRA `(.L_x_90) ;  /* 0xffffffcc00180947 */ /* 0x000fea000383ffff */
[----:B------:R-:W-:Y:S05]  /*4ab0*/  EXIT ;  /* 0x000000000000794d */ /* 0x000fea0003800000 */
.L_x_14:
[----:B------:R-:W-:-:S08]  /*4ac0*/  ISETP.NE.AND P0, PT, R20, RZ, PT ;  /* 0x000000ff1400720c */ /* 0x000fd00003f05270 */
[----:B-----5:R-:W0:-:S00]  /*4ad0*/  USETMAXREG.DEALLOC.CTAPOOL 0x28 ;  /* 0x00000028000079c8 */ /* 0x020e0000080e0500 */
[----:B------:R-:W-:Y:S05]  /*4ae0*/  @P0 EXIT ;  /* 0x000000000000094d */ /* 0x000fea0003800000 */
[----:B0-----:R-:W-:Y:S01]  /*4af0*/  LOP3.LUT P0, RZ, R16, 0xff, RZ, 0xc0, !PT ;  /* 0x000000ff10ff7812 */ /* 0x001fe2000780c0ff */
[----:B------:R-:W-:Y:S02]  /*4b00*/  IMAD.MOV.U32 R12, RZ, RZ, 0x1 ;  /* 0x00000001ff0c7424 */ /* 0x000fe400078e00ff */
[----:B------:R-:W-:-:S10]  /*4b10*/  IMAD.MOV.U32 R15, RZ, RZ, RZ ;  /* 0x000000ffff0f7224 */ /* 0x000fd400078e00ff */
[----:B------:R-:W-:Y:S05]  /*4b20*/  @!P0 BRA `(.L_x_91) ;  /* 0x0000000c00408947 */ /* 0x000fea0003800000 */
[----:B------:R-:W-:Y:S01]  /*4b30*/  LOP3.LUT P0, RZ, R10, 0x1f, RZ, 0xc0, !PT ;  /* 0x0000001f0aff7812 */ /* 0x000fe2000780c0ff */
[----:B------:R-:W-:Y:S01]  /*4b40*/  ULDC UR5, c[0x0][0x758] ;  /* 0x0001d60000057ab9 */ /* 0x000fe20000000800 */
[----:B------:R-:W-:Y:S01]  /*4b50*/  UMOV UR7, 0xffffffff ;  /* 0xffffffff00077882 */ /* 0x000fe20000000000 */
[----:B------:R-:W-:Y:S01]  /*4b60*/  BSSY B0, `(.L_x_91) ;  /* 0x00000cc000007945 */ /* 0x000fe20003800000 */
[----:B------:R-:W-:Y:S01]  /*4b70*/  USHF.L.U32 UR7, UR7, UR5, URZ ;  /* 0x0000000507077299 */ /* 0x000fe2000800063f */
[C---:B------:R-:W-:Y:S01]  /*4b80*/  ISETP.NE.AND P2, PT, R11.reuse, RZ, PT ;  /* 0x000000ff0b00720c */ /* 0x040fe20003f45270 */
[----:B------:R-:W-:Y:S01]  /*4b90*/  IMAD.MOV.U32 R14, RZ, RZ, 0x1 ;  /* 0x00000001ff0e7424 */ /* 0x000fe200078e00ff */
[----:B------:R-:W-:Y:S01]  /*4ba0*/  ISETP.NE.OR P0, PT, R11, RZ, !P0 ;  /* 0x000000ff0b00720c */ /* 0x000fe20004705670 */
[----:B------:R-:W-:Y:S01]  /*4bb0*/  IMAD.MOV.U32 R12, RZ, RZ, 0x1 ;  /* 0x00000001ff0c7424 */ /* 0x000fe200078e00ff */
[----:B------:R-:W-:Y:S01]  /*4bc0*/  LOP3.LUT R13, R7, 0x2, RZ, 0xfc, !PT ;  /* 0x00000002070d7812 */ /* 0x000fe200078efcff */
[----:B------:R-:W-:Y:S01]  /*4bd0*/  IMAD.MOV.U32 R15, RZ, RZ, RZ ;  /* 0x000000ffff0f7224 */ /* 0x000fe200078e00ff */
[----:B------:R-:W-:Y:S01]  /*4be0*/  ULDC UR4, c[0x0][0x700] ;  /* 0x0001c00000047ab9 */ /* 0x000fe20000000800 */
[----:B------:R-:W-:Y:S01]  /*4bf0*/  UMOV UR8, 0x1 ;  /* 0x0000000100087882 */ /* 0x000fe20000000000 */
[----:B------:R-:W-:-:S02]  /*4c00*/  UIADD3 UR21, UR6, 0x1, URZ ;  /* 0x0000000106157890 */ /* 0x000fc4000fffe03f */
[----:B------:R-:W-:Y:S02]  /*4c10*/  UIADD3 UR4, UR4, -0x1, URZ ;  /* 0xffffffff04047890 */ /* 0x000fe4000fffe03f */
[----:B------:R-:W-:Y:S02]  /*4c20*/  USHF.L.U32 UR5, UR8, UR5, URZ ;  /* 0x0000000508057299 */ /* 0x000fe4000800063f */
[----:B------:R-:W-:Y:S01]  /*4c30*/  ULOP3.LUT UR7, URZ, UR7, URZ, 0x33, !UPT ;  /* 0x000000073f077292 */ /* 0x000fe2000f8e333f */
[----:B------:R-:W-:-:S11]  /*4c40*/  ULDC.64 UR32, c[0x0][0x198] ;  /* 0x0000660000207ab9 */ /* 0x000fd60000000a00 */
.L_x_103:
[----:B------:R-:W-:-:S03]  /*4c50*/  UMOV UR8, 0xffffffff ;  /* 0xffffffff00087882 */ /* 0x000fc60000000000 */
[----:B------:R-:W-:Y:S05]  /*4c60*/  BRA.DIV UR8, `(.L_x_92) ;  /* 0x0000001608cc7947 */ /* 0x000fea000b800000 */
[----:B------:R-:W-:-:S13]  /*4c70*/  ELECT P1, URZ, PT ;  /* 0x00000000003f782f */ /* 0x000fda0003820000 */
.L_x_129:
[----:B------:R-:W0:Y:S01]  /*4c80*/  LDC R10, c[0x0][0x604] ;  /* 0x00018100ff0a7b82 */ /* 0x000e220000000800 */
[----:B------:R-:W-:Y:S01]  /*4c90*/  BSSY B1, `(.L_x_93) ;  /* 0x0000045000017945 */ /* 0x000fe20003800000 */
[----:B0-----:R-:W-:-:S13]  /*4ca0*/  ISETP.LT.OR P1, PT, R10, 0x1, !P1 ;  /* 0x000000010a00780c */ /* 0x001fda0004f21670 */
[----:B------:R-:W-:Y:S05]  /*4cb0*/  @P1 BRA `(.L_x_94) ;  /* 0x0000000400081947 */ /* 0x000fea0003800000 */
[----:B------:R-:W-:Y:S01]  /*4cc0*/  IMAD.SHL.U32 R17, R4, 0x40, RZ ;  /* 0x0000004004117824 */ /* 0x000fe200078e00ff */
[----:B------:R-:W-:Y:S01]  /*4cd0*/  CS2R R20, SRZ ;  /* 0x0000000000147805 */ /* 0x000fe2000001ff00 */
[----:B------:R-:W-:Y:S02]  /*4ce0*/  IMAD.SHL.U32 R24, R6, 0x40, RZ ;  /* 0x0000004006187824 */ /* 0x000fe400078e00ff */
[----:B------:R-:W-:Y:S02]  /*4cf0*/  IMAD.U32 R22, RZ, RZ, UR21 ;  /* 0x00000015ff167e24 */ /* 0x000fe4000f8e00ff */
[----:B------:R-:W-:Y:S02]  /*4d00*/  IMAD.MOV.U32 R4, RZ, RZ, R12 ;  /* 0x000000ffff047224 */ /* 0x000fe400078e000c */
[----:B------:R-:W-:Y:S02]  /*4d10*/  IMAD.MOV.U32 R10, RZ, RZ, R15 ;  /* 0x000000ffff0a7224 */ /* 0x000fe400078e000f */
[----:B------:R-:W-:-:S07]  /*4d20*/  IMAD.MOV.U32 R23, RZ, RZ, RZ ;  /* 0x000000ffff177224 */ /* 0x000fce00078e00ff */
.L_x_98:
[----:B------:R-:W0:Y:S01]  /*4d30*/  S2R R16, SR_CgaCtaId ;  /* 0x0000000000107919 */ /* 0x000e220000008800 */
[----:B------:R-:W-:-:S04]  /*4d40*/  MOV R11, 0x400 ;  /* 0x00000400000b7802 */ /* 0x000fc80000000f00 */
[----:B0-----:R-:W-:Y:S02]  /*4d50*/  LEA R19, R16, R11, 0x18 ;  /* 0x0000000b10137211 */ /* 0x001fe400078ec0ff */
[----:B------:R-:W-:Y:S01]  /*4d60*/  SHF.L.U32 R11, R4, 0x1f, RZ ;  /* 0x0000001f040b7819 */ /* 0x000fe200000006ff */
[----:B------:R-:W0:Y:S02]  /*4d70*/  @!P2 LDC R16, c[0x0][0x640] ;  /* 0x00019000ff10ab82 */ /* 0x000e240000000800 */
[----:B------:R-:W-:-:S04]  /*4d80*/  IMAD R18, R10, 0x8, R19 ;  /* 0x000000080a127824 */ /* 0x000fc800078e0213 */
[----:B------:R-:W1:Y:S02]  /*4d90*/  SYNCS.PHASECHK.TRANS64.TRYWAIT P1, [R18+URZ+0x88], R11 ;  /* 0x0000880b120075a7 */ /* 0x000e64000802017f */
[----:B-1----:R-:W-:Y:S05]  /*4da0*/  @!P1 BRA `(.L_x_95) ;  /* 0x00000014009c9947 */ /* 0x002fea0003800000 */
.L_x_130:
[----:B-1----:R-:W-:Y:S01]  /*4db0*/  PRMT R11, R13, 0x9910, RZ ;  /* 0x000099100d0b7816 */ /* 0x002fe200000000ff */
[----:B0-----:R0:W-:Y:S03]  /*4dc0*/  @!P2 SYNCS.ARRIVE.TRANS64 RZ, [R18+URZ], R16 ;  /* 0x0000001012ffa9a7 */ /* 0x0011e6000800003f */
[----:B------:R-:W-:-:S13]  /*4dd0*/  ISETP.NE.AND P1, PT, R11, 0x2, PT ;  /* 0x000000020b00780c */ /* 0x000fda0003f25270 */
[----:B0-----:R-:W-:Y:S05]  /*4de0*/  @P1 BRA `(.L_x_96) ;  /* 0x0000000000041947 */ /* 0x001fea0003800000 */
[----:B------:R-:W-:Y:S01]  /*4df0*/  BPT.TRAP 0x1 ;  /* 0x000000040000795c */ /* 0x000fe20000300000 */
.L_x_96:
[----:B------:R-:W-:Y:S05]  /*4e00*/  @P0 BRA `(.L_x_97) ;  /* 0x0000000000040947 */ /* 0x000fea0003800000 */
[----:B------:R-:W-:Y:S01]  /*4e10*/  BPT.TRAP 0x1 ;  /* 0x000000040000795c */ /* 0x000fe20000300000 */
.L_x_97:
[--C-:B------:R-:W-:Y:S01]  /*4e20*/  IMAD R11, R10, 0x1000, R19.reuse ;  /* 0x000010000a0b7824 */ /* 0x100fe200078e0213 */
[----:B------:R-:W-:Y:S01]  /*4e30*/  R2UR UR25, R18 ;  /* 0x00000000121972ca */ /* 0x000fe200000e0000 */
[----:B------:R-:W-:Y:S01]  /*4e40*/  VIADD R22, R22, 0xffffffff ;  /* 0xffffffff16167836 */ /* 0x000fe20000000000 */
[----:B------:R-:W-:Y:S01]  /*4e50*/  R2UR UR28, R5 ;  /* 0x00000000051c72ca */ /* 0x000fe200000e0000 */
[----:B------:R-:W-:Y:S01]  /*4e60*/  UIADD3 UR14, UP0, UR32, 0xf0, URZ ;  /* 0x000000f0200e7890 */ /* 0x000fe2000ff1e03f */
[----:B------:R-:W-:Y:S01]  /*4e70*/  R2UR UR24, R11 ;  /* 0x000000000b1872ca */ /* 0x000fe200000e0000 */
[C-C-:B------:R-:W-:Y:S01]  /*4e80*/  IMAD R11, R10.reuse, 0x400, R19.reuse ;  /* 0x000004000a0b7824 */ /* 0x140fe200078e0213 */
[----:B------:R-:W-:Y:S01]  /*4e90*/  R2UR UR26, R21 ;  /* 0x00000000151a72ca */ /* 0x000fe200000e0000 */
[----:B------:R-:W-:Y:S01]  /*4ea0*/  IMAD R19, R10, 0x2000, R19 ;  /* 0x000020000a137824 */ /* 0x000fe200078e0213 */
[----:B------:R-:W-:Y:S01]  /*4eb0*/  R2UR UR27, R24 ;  /* 0x00000000181b72ca */ /* 0x000fe200000e0000 */
[----:B------:R-:W-:Y:S01]  /*4ec0*/  UIADD3 UR22, UP1, UR32, 0x1f0, URZ ;  /* 0x000001f020167890 */ /* 0x000fe2000ff3e03f */
[----:B------:R-:W-:Y:S01]  /*4ed0*/  R2UR UR8, R11 ;  /* 0x000000000b0872ca */ /* 0x000fe200000e0000 */
[----:B------:R-:W-:Y:S01]  /*4ee0*/  UIADD3 UR34, UP2, UR32, 0x2f0, URZ ;  /* 0x000002f020227890 */ /* 0x000fe2000ff5e03f */
[----:B------:R-:W-:Y:S01]  /*4ef0*/  R2UR UR16, R19 ;  /* 0x00000000131072ca */ /* 0x000fe200000e0000 */
[----:B------:R-:W-:Y:S01]  /*4f00*/  UIADD3.X UR15, URZ, UR33, URZ, UP0, !UPT ;  /* 0x000000213f0f7290 */ /* 0x000fe200087fe43f */
[----:B------:R-:W-:Y:S01]  /*4f10*/  R2UR UR11, R6 ;  /* 0x00000000060b72ca */ /* 0x000fe200000e0000 */
[----:B------:R-:W-:Y:S01]  /*4f20*/  UIADD3.X UR23, URZ, UR33, URZ, UP1, !UPT ;  /* 0x000000213f177290 */ /* 0x000fe20008ffe43f */
[----:B------:R-:W-:Y:S01]  /*4f30*/  R2UR UR12, R23 ;  /* 0x00000000170c72ca */ /* 0x000fe200000e0000 */
[----:B------:R-:W-:Y:S01]  /*4f40*/  UIADD3 UR24, UR24, 0x200, URZ ;  /* 0x0000020018187890 */ /* 0x000fe2000fffe03f */
[----:B------:R-:W-:Y:S01]  /*4f50*/  R2UR UR18, R20 ;  /* 0x00000000141272ca */ /* 0x000fe200000e0000 */
[----:B------:R-:W-:Y:S01]  /*4f60*/  VIADD R10, R10, 0x1 ;  /* 0x000000010a0a7836 */ /* 0x000fe20000000000 */
[----:B------:R-:W-:Y:S01]  /*4f70*/  R2UR UR19, R17 ;  /* 0x00000000111372ca */ /* 0x000fe200000e0000 */
[----:B------:R-:W-:Y:S01]  /*4f80*/  UIADD3.X UR35, URZ, UR33, URZ, UP2, !UPT ;  /* 0x000000213f237290 */ /* 0x000fe200097fe43f */
[----:B------:R-:W-:Y:S01]  /*4f90*/  ISETP.GT.AND P4, PT, R22, 0x1, PT ;  /* 0x000000011600780c */ /* 0x000fe20003f84270 */
[----:B------:R-:W-:Y:S01]  /*4fa0*/  UIADD3 UR8, UR8, 0x33200, URZ ;  /* 0x0003320008087890 */ /* 0x000fe2000fffe03f */
[C---:B------:R-:W-:Y:S01]  /*4fb0*/  ISETP.NE.AND P1, PT, R10.reuse, 0x11, PT ;  /* 0x000000110a00780c */ /* 0x040fe20003f25270 */
[----:B------:R-:W-:Y:S01]  /*4fc0*/  UIADD3 UR16, UR16, 0x11200, URZ ;  /* 0x0001120010107890 */ /* 0x000fe2000fffe03f */
[----:B------:R-:W-:Y:S01]  /*4fd0*/  VIADD R23, R23, 0x1 ;  /* 0x0000000117177836 */ /* 0x000fe20000000000 */
[----:B------:R-:W-:Y:S01]  /*4fe0*/  UMOV UR30, 0x0 ;  /* 0x00000000001e7882 */ /* 0x000fe20000000000 */
[----:B------:R-:W-:Y:S01]  /*4ff0*/  UMOV UR31, 0x10000000 ;  /* 0x10000000001f7882 */ /* 0x000fe20000000000 */
[----:B------:R-:W-:Y:S01]  /*5000*/  UMOV UR10, URZ ;  /* 0x0000003f000a7c82 */ /* 0x000fe20008000000 */
[----:B------:R-:W-:Y:S01]  /*5010*/  UMOV UR9, UR25 ;  /* 0x0000001900097c82 */ /* 0x000fe20008000000 */
[----:B------:R-:W-:Y:S01]  /*5020*/  UMOV UR13, UR28 ;  /* 0x0000001c000d7c82 */ /* 0x000fe20008000000 */
[----:B------:R0:W-:Y:S01]  /*5030*/  UTMALDG.3D [UR24], [UR14], desc[UR30] ;  /* 0x00001e180e0075b4 */ /* 0x0001e20008011000 */
[----:B------:R-:W-:Y:S01]  /*5040*/  UMOV UR17, UR25 ;  /* 0x0000001900117c82 */ /* 0x000fe20008000000 */
[----:B------:R-:W-:Y:S01]  /*5050*/  UMOV UR20, UR28 ;  /* 0x0000001c00147c82 */ /* 0x000fe20008000000 */
[----:B------:R-:W-:Y:S01]  /*5060*/  SEL R11, RZ, 0x1, P1 ;  /* 0x00000001ff0b7807 */ /* 0x000fe20000800000 */
[----:B------:R-:W-:Y:S01]  /*5070*/  VIADD R21, R21, 0x40 ;  /* 0x0000004015157836 */ /* 0x000fe20000000000 */
[----:B------:R-:W-:Y:S01]  /*5080*/  SEL R10, R10, RZ, P1 ;  /* 0x000000ff0a0a7207 */ /* 0x000fe20000800000 */
[----:B------:R-:W-:Y:S01]  /*5090*/  VIADD R20, R20, 0x80 ;  /* 0x0000008014147836 */ /* 0x000fe20000000000 */
[----:B------:R-:W-:Y:S01]  /*50a0*/  LOP3.LUT R4, R4, R11, RZ, 0x3c, !PT ;  /* 0x0000000b04047212 */ /* 0x000fe200078e3cff */
[----:B------:R0:W-:Y:S01]  /*50b0*/  UTMALDG.4D [UR8], [UR22], desc[UR30] ;  /* 0x00001e08160075b4 */ /* 0x0001e20008019000 */
[----:B------:R0:W-:Y:S02]  /*50c0*/  UTMALDG.3D [UR16], [UR34], desc[UR30] ;  /* 0x00001e10220075b4 */ /* 0x0001e40008011000 */
[----:B0-----:R-:W-:Y:S05]  /*50d0*/  @P4 BRA `(.L_x_98) ;  /* 0xfffffffc00144947 */ /* 0x001fea000383ffff */
.L_x_94:
[----:B------:R-:W-:Y:S05]  /*50e0*/  BSYNC B1 ;  /* 0x0000000000017941 */ /* 0x000fea0003800000 */
.L_x_93:
[----:B------:R-:W-:Y:S01]  /*50f0*/  LOP3.LUT P5, RZ, R14, 0xff, RZ, 0xc0, !PT ;  /* 0x000000ff0eff7812 */ /* 0x000fe200078ac0ff */
[----:B------:R-:W-:Y:S01]  /*5100*/  VIADD R6, R15, UR6 ;  /* 0x000000060f067c36 */ /* 0x000fe20008000000 */
[----:B------:R-:W-:Y:S01]  /*5110*/  ULDC.64 UR8, c[0x0][0x750] ;  /* 0x0001d40000087ab9 */ /* 0x000fe20000000a00 */
[----:B------:R-:W-:Y:S01]  /*5120*/  IMAD.U32 R11, RZ, RZ, UR6 ;  /* 0x00000006ff0b7e24 */ /* 0x000fe2000f8e00ff */
[----:B------:R-:W-:Y:S01]  /*5130*/  UISETP.GE.U32.AND UP0, UPT, UR6, 0x11, UPT ;  /* 0x000000110600788c */ /* 0x000fe2000bf06070 */
[----:B------:R-:W-:Y:S01]  /*5140*/  BSSY B1, `(.L_x_99) ;  /* 0x000006b000017945 */ /* 0x000fe20003800000 */
[----:B------:R-:W-:Y:S02]  /*5150*/  ISETP.GT.U32.AND P1, PT, R6, 0x10, PT ;  /* 0x000000100600780c */ /* 0x000fe40003f24070 */
[----:B------:R-:W-:Y:S02]  /*5160*/  PRMT R14, RZ, 0x7610, R14 ;  /* 0x00007610ff0e7816 */ /* 0x000fe4000000000e */
[----:B------:R-:W-:-:S02]  /*5170*/  ISETP.LT.U32.AND P1, PT, R11, 0x11, P1 ;  /* 0x000000110b00780c */ /* 0x000fc40000f21070 */
[----:B------:R-:W-:Y:S01]  /*5180*/  PLOP3.LUT P4, PT, PT, PT, UP0, 0x80, 0x0 ;  /* 0x000000000000781c */ /* 0x000fe20003f8f008 */
[----:B------:R-:W0:Y:S01]  /*5190*/  @P5 S2R R5, SR_CgaCtaId ;  /* 0x0000000000055919 */ /* 0x000e220000008800 */
[----:B------:R-:W-:-:S04]  /*51a0*/  @P5 MOV R4, 0x400 ;  /* 0x0000040000045802 */ /* 0x000fc80000000f00 */
[----:B0-----:R-:W-:Y:S01]  /*51b0*/  @P5 LEA R10, R5, R4, 0x18 ;  /* 0x00000004050a5211 */ /* 0x001fe200078ec0ff */
[----:B------:R-:W-:-:S03]  /*51c0*/  IMAD.WIDE.U32 R4, R6, -0xf0f0f0f, RZ ;  /* 0xf0f0f0f106047825 */ /* 0x000fc600078e00ff */
[----:B------:R0:W-:Y:S01]  /*51d0*/  @P5 SYNCS.ARRIVE.TRANS64.A1T0 RZ, [R10+URZ+0x148], RZ ;  /* 0x000148ff0aff59a7 */ /* 0x0001e2000810003f */
[----:B------:R-:W-:Y:S01]  /*51e0*/  IADD3 R2, P5, R2, R8, RZ ;  /* 0x0000000802027210 */ /* 0x000fe20007fbe0ff */
[----:B------:R-:W-:Y:S01]  /*51f0*/  IMAD.MOV.U32 R4, RZ, RZ, -0x1 ;  /* 0xffffffffff047424 */ /* 0x000fe200078e00ff */
[----:B------:R-:W-:Y:S02]  /*5200*/  SHF.R.U32.HI R11, RZ, 0x4, R5 ;  /* 0x00000004ff0b7819 */ /* 0x000fe40000011605 */
[----:B------:R-:W-:Y:S01]  /*5210*/  SEL R5, RZ, 0x1, !P1 ;  /* 0x00000001ff057807 */ /* 0x000fe20004800000 */
[----:B------:R-:W-:Y:S01]  /*5220*/  IMAD.X R3, R3, 0x1, R0, P5 ;  /* 0x0000000103037824 */ /* 0x000fe200028e0600 */
[----:B------:R-:W-:Y:S01]  /*5230*/  ISETP.GE.U32.AND P1, PT, R2, UR8, PT ;  /* 0x0000000802007c0c */ /* 0x000fe2000bf26070 */
[----:B------:R-:W-:Y:S01]  /*5240*/  IMAD R15, R11, -0x11, R6 ;  /* 0xffffffef0b0f7824 */ /* 0x000fe200078e0206 */
[----:B------:R-:W-:Y:S01]  /*5250*/  LOP3.LUT R12, R12, R5, RZ, 0x3c, !PT ;  /* 0x000000050c0c7212 */ /* 0x000fe200078e3cff */
[----:B------:R-:W-:Y:S01]  /*5260*/  IMAD.MOV.U32 R6, RZ, RZ, -0x1 ;  /* 0xffffffffff067424 */ /* 0x000fe200078e00ff */
[----:B------:R-:W-:Y:S01]  /*5270*/  ISETP.GE.U32.AND.EX P1, PT, R3, UR9, PT, P1 ;  /* 0x0000000903007c0c */ /* 0x000fe2000bf26110 */
[----:B------:R-:W-:Y:S01]  /*5280*/  IMAD.MOV.U32 R5, RZ, RZ, -0x1 ;  /* 0xffffffffff057424 */ /* 0x000fe200078e00ff */
[----:B------:R-:W-:-:S02]  /*5290*/  @P4 LOP3.LUT R12, R12, 0x1, R11, 0x78, !PT ;  /* 0x000000010c0c4812 */ /* 0x000fc400078e780b */
[----:B0-----:R-:W-:-:S09]  /*52a0*/  PRMT R10, RZ, 0x7610, R10 ;  /* 0x00007610ff0a7816 */ /* 0x001fd2000000000a */
[----:B------:R-:W-:Y:S05]  /*52b0*/  @P1 BRA `(.L_x_100) ;  /* 0x00000004004c1947 */ /* 0x000fea0003800000 */
[----:B------:R-:W0:Y:S01]  /*52c0*/  S2R R17, SR_CTAID.X ;  /* 0x0000000000117919 */ /* 0x000e220000002500 */
[----:B------:R-:W-:Y:S01]  /*52d0*/  ULDC.64 UR8, c[0x0][0x728] ;  /* 0x0001ca0000087ab9 */ /* 0x000fe20000000a00 */
[----:B------:R-:W1:Y:S01]  /*52e0*/  LDC R18, c[0x0][0x144] ;  /* 0x00005100ff127b82 */ /* 0x000e620000000800 */
[----:B------:R-:W-:Y:S01]  /*52f0*/  ISETP.NE.U32.AND P1, PT, RZ, UR8, PT ;  /* 0x00000008ff007c0c */ /* 0x000fe2000bf25070 */
[----:B------:R-:W2:Y:S01]  /*5300*/  S2R R6, SR_CTAID.Y ;  /* 0x0000000000067919 */ /* 0x000ea20000002600 */
[----:B------:R-:W-:Y:S01]  /*5310*/  ULDC UR10, c[0x0][0x150] ;  /* 0x00005400000a7ab9 */ /* 0x000fe20000000800 */
[----:B------:R-:W-:Y:S01]  /*5320*/  ULDC UR11, c[0x0][0x730] ;  /* 0x0001cc00000b7ab9 */ /* 0x000fe20000000800 */
[----:B------:R-:W-:Y:S01]  /*5330*/  ISETP.NE.AND.EX P1, PT, RZ, UR9, PT, P1 ;  /* 0x00000009ff007c0c */ /* 0x000fe2000bf25310 */
[----:B------:R-:W-:Y:S01]  /*5340*/  IMAD.MOV.U32 R4, RZ, RZ, R2 ;  /* 0x000000ffff047224 */ /* 0x000fe200078e0002 */
[----:B0-----:R-:W-:-:S05]  /*5350*/  I2FP.F32.U32 R5, R17 ;  /* 0x0000001100057245 */ /* 0x001fca0000201000 */
[----:B------:R-:W-:Y:S01]  /*5360*/  FMUL R20, R5, UR10 ;  /* 0x0000000a05147c20 */ /* 0x000fe20008400000 */
[----:B------:R-:W-:-:S05]  /*5370*/  IMAD.MOV.U32 R5, RZ, RZ, R3 ;  /* 0x000000ffff057224 */ /* 0x000fca00078e0003 */
[----:B--2---:R-:W-:Y:S05]  /*5380*/  @!P1 BRA `(.L_x_101) ;  /* 0x0000000000289947 */ /* 0x004fea0003800000 */
[----:B------:R-:W-:Y:S02]  /*5390*/  ULDC UR10, c[0x0][0x734] ;  /* 0x0001cd00000a7ab9 */ /* 0x000fe40000000800 */
[----:B------:R-:W-:-:S05]  /*53a0*/  IADD3 R5, P1, R2, UR10, RZ ;  /* 0x0000000a02057c10 */ /* 0x000fca000ff3e0ff */
[----:B------:R-:W-:-:S04]  /*53b0*/  IMAD.X R19, RZ, RZ, R3, P1 ;  /* 0x000000ffff137224 */ /* 0x000fc800008e0603 */
[----:B------:R-:W-:-:S04]  /*53c0*/  IMAD.WIDE.U32 R10, R19, UR8, RZ ;  /* 0x00000008130a7c25 */ /* 0x000fc8000f8e00ff */
[----:B------:R-:W-:-:S04]  /*53d0*/  IMAD.WIDE.U32 R10, P1, R5, UR9, R10 ;  /* 0x00000009050a7c25 */ /* 0x000fc8000f82000a */
[----:B------:R-:W-:-:S04]  /*53e0*/  IMAD.WIDE.U32 R4, R5, UR8, RZ ;  /* 0x0000000805047c25 */ /* 0x000fc8000f8e00ff */
[----:B------:R-:W-:Y:S01]  /*53f0*/  IMAD.MOV.U32 R4, RZ, RZ, R11 ;  /* 0x000000ffff047224 */ /* 0x000fe200078e000b */
[----:B------:R-:W-:Y:S01]  /*5400*/  IADD3 RZ, P4, R5, R10, RZ ;  /* 0x0000000a05ff7210 */ /* 0x000fe20007f9e0ff */
[----:B------:R-:W-:-:S04]  /*5410*/  IMAD.X R5, RZ, RZ, RZ, P1 ;  /* 0x000000ffff057224 */ /* 0x000fc800008e06ff */
[----:B------:R-:W-:-:S08]  /*5420*/  IMAD.WIDE.U32.X R4, R19, UR9, R4, P4 ;  /* 0x0000000913047c25 */ /* 0x000fd0000a0e0404 */
.L_x_101:
[--C-:B------:R-:W-:Y:S01]  /*5430*/  SHF.R.U64 R16, R4, UR11, R5.reuse ;  /* 0x0000000b04107c19 */ /* 0x100fe20008001205 */
[----:B------:R-:W0:Y:S01]  /*5440*/  F2I.U32.TRUNC.NTZ R20, R20 ;  /* 0x0000001400147305 */ /* 0x000e22000020f000 */
[----:B------:R-:W-:Y:S01]  /*5450*/  SHF.R.U32.HI R4, RZ, UR11, R5 ;  /* 0x0000000bff047c19 */ /* 0x000fe20008011605 */
[----:B------:R-:W-:Y:S01]  /*5460*/  ULDC.64 UR8, c[0x0][0x720] ;  /* 0x0001c80000087ab9 */ /* 0x000fe20000000a00 */
[----:B------:R-:W-:Y:S01]  /*5470*/  IADD3 R11, P1, RZ, -R16, RZ ;  /* 0x80000010ff0b7210 */ /* 0x000fe20007f3e0ff */
[----:B------:R-:W-:Y:S01]  /*5480*/  ULDC.64 UR10, c[0x0][0x740] ;  /* 0x0001d000000a7ab9 */ /* 0x000fe20000000a00 */
[----:B------:R-:W2:Y:S03]  /*5490*/  LDC R21, c[0x0][0x148] ;  /* 0x00005200ff157b82 */ /* 0x000ea60000000800 */
[----:B------:R-:W-:Y:S01]  /*54a0*/  IMAD.X R4, RZ, RZ, ~R4, P1 ;  /* 0x000000ffff047224 */ /* 0x000fe200008e0e04 */
[----:B------:R-:W-:-:S03]  /*54b0*/  ISETP.NE.U32.AND P1, PT, RZ, UR10, PT ;  /* 0x0000000aff007c0c */ /* 0x000fc6000bf25070 */
[----:B------:R-:W-:Y:S01]  /*54c0*/  IMAD R10, R4, UR8, RZ ;  /* 0x00000008040a7c24 */ /* 0x000fe2000f8e02ff */
[----:B------:R-:W-:Y:S01]  /*54d0*/  ISETP.NE.AND.EX P1, PT, RZ, UR11, PT, P1 ;  /* 0x0000000bff007c0c */ /* 0x000fe2000bf25310 */
[----:B------:R-:W-:Y:S01]  /*54e0*/  IMAD.WIDE.U32 R4, R11, UR8, R2 ;  /* 0x000000080b047c25 */ /* 0x000fe2000f8e0002 */
[----:B------:R-:W-:-:S03]  /*54f0*/  ULDC UR8, c[0x0][0x718] ;  /* 0x0001c60000087ab9 */ /* 0x000fc60000000800 */
[----:B------:R-:W-:Y:S01]  /*5500*/  IMAD R11, R11, UR9, R10 ;  /* 0x000000090b0b7c24 */ /* 0x000fe2000f8e020a */
[----:B------:R-:W-:Y:S01]  /*5510*/  ULDC UR9, c[0x0][0x154] ;  /* 0x0000550000097ab9 */ /* 0x000fe20000000800 */
[----:B0-----:R-:W-:Y:S02]  /*5520*/  IMAD.MOV R10, RZ, RZ, -R20 ;  /* 0x000000ffff0a7224 */ /* 0x001fe400078e0a14 */
[----:B------:R-:W-:Y:S02]  /*5530*/  IMAD.IADD R5, R5, 0x1, R11 ;  /* 0x0000000105057824 */ /* 0x000fe400078e020b */
[----:B-1----:R-:W-:Y:S01]  /*5540*/  IMAD R17, R18, R10, R17 ;  /* 0x0000000a12117224 */ /* 0x002fe200078e0211 */
[----:B------:R-:W-:Y:S02]  /*5550*/  I2FP.F32.U32 R10, R6 ;  /* 0x00000006000a7245 */ /* 0x000fe40000201000 */
[--C-:B------:R-:W-:Y:S02]  /*5560*/  SHF.R.U64 R18, R4, UR8, R5.reuse ;  /* 0x0000000804127c19 */ /* 0x100fe40008001205 */
[----:B------:R-:W-:Y:S01]  /*5570*/  SHF.R.U32.HI R5, RZ, UR8, R5 ;  /* 0x00000008ff057c19 */ /* 0x000fe20008011605 */
[----:B------:R-:W-:Y:S01]  /*5580*/  FMUL R10, R10, UR9 ;  /* 0x000000090a0a7c20 */ /* 0x000fe20008400000 */
[----:B------:R-:W-:-:S02]  /*5590*/  ULDC UR8, c[0x0][0x708] ;  /* 0x0001c20000087ab9 */ /* 0x000fc40000000800 */
[--C-:B------:R-:W-:Y:S01]  /*55a0*/  SHF.R.U64 R20, R18, UR8, R5.reuse ;  /* 0x0000000812147c19 */ /* 0x100fe20008001205 */
[----:B------:R0:W1:Y:S01]  /*55b0*/  F2I.U32.TRUNC.NTZ R22, R10 ;  /* 0x0000000a00167305 */ /* 0x000062000020f000 */
[----:B------:R-:W-:Y:S01]  /*55c0*/  SHF.R.U32.HI R5, RZ, UR8, R5 ;  /* 0x00000008ff057c19 */ /* 0x000fe20008011605 */
[----:B------:R-:W-:-:S03]  /*55d0*/  ULDC UR8, c[0x0][0x758] ;  /* 0x0001d60000087ab9 */ /* 0x000fc60000000800 */
[--C-:B------:R-:W-:Y:S02]  /*55e0*/  SHF.R.U64 R19, R20, UR8, R5.reuse ;  /* 0x0000000814137c19 */ /* 0x100fe40008001205 */
[----:B------:R-:W-:-:S03]  /*55f0*/  SHF.R.U32.HI R23, RZ, UR8, R5 ;  /* 0x00000008ff177c19 */ /* 0x000fc60008011605 */
[----:B------:R-:W-:Y:S02]  /*5600*/  IMAD.MOV.U32 R4, RZ, RZ, R19 ;  /* 0x000000ffff047224 */ /* 0x000fe400078e0013 */
[----:B------:R-:W-:Y:S01]  /*5610*/  IMAD.MOV.U32 R5, RZ, RZ, R23 ;  /* 0x000000ffff057224 */ /* 0x000fe200078e0017 */
[----:B0-----:R-:W-:Y:S06]  /*5620*/  @!P1 BRA `(.L_x_102) ;  /* 0x0000000000289947 */ /* 0x001fec0003800000 */
        /* <DEDUP_REMOVED lines=10> */
.L_x_102:
[----:B------:R-:W-:Y:S01]  /*56d0*/  ULDC UR8, c[0x0][0x748] ;  /* 0x0001d20000087ab9 */ /* 0x000fe20000000800 */
[----:B-1----:R-:W-:Y:S01]  /*56e0*/  IMAD.MOV R22, RZ, RZ, -R22 ;  /* 0x000000ffff167224 */ /* 0x002fe200078e0a16 */
[----:B------:R-:W-:Y:S01]  /*56f0*/  SHF.R.U64 R5, R4, UR8, R5 ;  /* 0x0000000804057c19 */ /* 0x000fe20008001205 */
[----:B------:R-:W-:Y:S01]  /*5700*/  ULDC UR8, c[0x0][0x738] ;  /* 0x0001ce0000087ab9 */ /* 0x000fe20000000800 */
[----:B------:R-:W-:Y:S01]  /*5710*/  LOP3.LUT R4, R20, UR7, RZ, 0xc0, !PT ;  /* 0x0000000714047c12 */ /* 0x000fe2000f8ec0ff */
[----:B--2---:R-:W-:Y:S01]  /*5720*/  @P3 IMAD R17, R21, R22, R6 ;  /* 0x0000001615113224 */ /* 0x004fe200078e0206 */
[----:B------:R-:W-:Y:S01]  /*5730*/  LOP3.LUT R18, R18, UR4, RZ, 0xc0, !PT ;  /* 0x0000000412127c12 */ /* 0x000fe2000f8ec0ff */
[----:B------:R-:W-:Y:S01]  /*5740*/  IMAD.MOV R6, RZ, RZ, -R5 ;  /* 0x000000ffff067224 */ /* 0x000fe200078e0a05 */
[----:B------:R-:W-:Y:S01]  /*5750*/  ULDC UR9, c[0x0][0x710] ;  /* 0x0001c40000097ab9 */ /* 0x000fe20000000800 */
[----:B------:R-:W-:Y:S02]  /*5760*/  IMAD R4, R5, UR5, R4 ;  /* 0x0000000505047c24 */ /* 0x000fe4000f8e0204 */
[----:B------:R-:W-:Y:S01]  /*5770*/  IMAD R19, R6, UR8, R19 ;  /* 0x0000000806137c24 */ /* 0x000fe2000f8e0213 */
[----:B------:R-:W-:Y:S01]  /*5780*/  ULDC UR8, c[0x0][0x700] ;  /* 0x0001c00000087ab9 */ /* 0x000fe20000000800 */
[----:B------:R-:W-:-:S02]  /*5790*/  IMAD R17, R4, UR9, R17 ;  /* 0x0000000904117c24 */ /* 0x000fc4000f8e0211 */
[----:B------:R-:W-:Y:S02]  /*57a0*/  IMAD R6, R19, UR8, R18 ;  /* 0x0000000813067c24 */ /* 0x000fe4000f8e0212 */
[----:B------:R-:W-:Y:S02]  /*57b0*/  IMAD.MOV.U32 R10, RZ, RZ, 0x1 ;  /* 0x00000001ff0a7424 */ /* 0x000fe400078e00ff */
[----:B------:R-:W-:Y:S01]  /*57c0*/  IMAD.MOV.U32 R5, RZ, RZ, R16 ;  /* 0x000000ffff057224 */ /* 0x000fe200078e0010 */
[----:B------:R-:W-:Y:S02]  /*57d0*/  SEL R4, R6, R17, !P3 ;  /* 0x0000001106047207 */ /* 0x000fe40005800000 */
[----:B------:R-:W-:-:S07]  /*57e0*/  SEL R6, R17, R6, !P3 ;  /* 0x0000000611067207 */ /* 0x000fce0005800000 */
.L_x_100:
[----:B------:R-:W-:Y:S05]  /*57f0*/  BSYNC B1 ;  /* 0x0000000000017941 */ /* 0x000fea0003800000 */
.L_x_99:
[----:B------:R-:W-:-:S13]  /*5800*/  LOP3.LUT P1, RZ, R10, 0xff, RZ, 0xc0, !PT ;  /* 0x000000ff0aff7812 */ /* 0x000fda000782c0ff */
[----:B------:R-:W-:Y:S05]  /*5810*/  @P1 BRA `(.L_x_103) ;  /* 0xfffffff4000c1947 */ /* 0x000fea000383ffff */
[----:B------:R-:W-:Y:S05]  /*5820*/  BSYNC B0 ;  /* 0x0000000000007941 */ /* 0x000fea0003800000 */
.L_x_91:
[----:B------:R-:W-:-:S03]  /*5830*/  UMOV UR8, 0xffffffff ;  /* 0xffffffff00087882 */ /* 0x000fc60000000000 */
[----:B------:R-:W-:Y:S05]  /*5840*/  BRA.DIV UR8, `(.L_x_104) ;  /* 0x0000000e08087947 */ /* 0x000fea000b800000 */
[----:B------:R-:W-:-:S13]  /*5850*/  ELECT P0, URZ, PT ;  /* 0x00000000003f782f */ /* 0x000fda0003800000 */
.L_x_133:
[----:B------:R-:W-:Y:S04]  /*5860*/  BSSY B0, `(.L_x_105) ;  /* 0x00000a0000007945 */ /* 0x000fe80003800000 */
[----:B------:R-:W-:Y:S05]  /*5870*/  @!P0 BRA `(.L_x_106) ;  /* 0x0000000800788947 */ /* 0x000fea0003800000 */
[----:B------:R-:W-:-:S04]  /*5880*/  LOP3.LUT R7, R7, 0x2, RZ, 0xfc, !PT ;  /* 0x0000000207077812 */ /* 0x000fc800078efcff */
[----:B------:R-:W-:-:S13]  /*5890*/  ISETP.NE.AND P0, PT, R7, 0x3, PT ;  /* 0x000000030700780c */ /* 0x000fda0003f05270 */
[----:B------:R-:W-:Y:S05]  /*58a0*/  @!P0 BRA `(.L_x_107) ;  /* 0x0000000000048947 */ /* 0x000fea0003800000 */
[----:B------:R-:W-:Y:S01]  /*58b0*/  BPT.TRAP 0x1 ;  /* 0x000000040000795c */ /* 0x000fe20000300000 */
.L_x_107:
[----:B------:R-:W0:Y:S01]  /*58c0*/  S2R R3, SR_CgaCtaId ;  /* 0x0000000000037919 */ /* 0x000e220000008800 */
[----:B------:R-:W-:Y:S02]  /*58d0*/  MOV R0, 0x400 ;  /* 0x0000040000007802 */ /* 0x000fe40000000f00 */
[----:B------:R-:W-:Y:S02]  /*58e0*/  SHF.L.U32 R2, R12, 0x1f, RZ ;  /* 0x0000001f0c027819 */ /* 0x000fe400000006ff */
[----:B0-----:R-:W-:-:S05]  /*58f0*/  LEA R0, R3, R0, 0x18 ;  /* 0x0000000003007211 */ /* 0x001fca00078ec0ff */
[----:B------:R-:W-:-:S04]  /*5900*/  VIADD R0, R0, 0x88 ;  /* 0x0000008800007836 */ /* 0x000fc80000000000 */
[C---:B------:R-:W-:Y:S02]  /*5910*/  IMAD R5, R15.reuse, 0x8, R0 ;  /* 0x000000080f057824 */ /* 0x040fe400078e0200 */
[----:B------:R-:W-:Y:S02]  /*5920*/  VIADD R15, R15, 0x1 ;  /* 0x000000010f0f7836 */ /* 0x000fe40000000000 */
[----:B------:R-:W0:Y:S03]  /*5930*/  SYNCS.PHASECHK.TRANS64.TRYWAIT P0, [R5+URZ], R2 ;  /* 0x00000002050075a7 */ /* 0x000e26000800017f */
[----:B------:R-:W-:-:S04]  /*5940*/  ISETP.NE.AND P1, PT, R15, 0x11, PT ;  /* 0x000000110f00780c */ /* 0x000fc80003f25270 */
[----:B------:R-:W-:Y:S02]  /*5950*/  SEL R3, RZ, 0x1, P1 ;  /* 0x00000001ff037807 */ /* 0x000fe40000800000 */
[----:B------:R-:W-:Y:S02]  /*5960*/  SEL R15, R15, RZ, P1 ;  /* 0x000000ff0f0f7207 */ /* 0x000fe40000800000 */
[----:B------:R-:W-:-:S03]  /*5970*/  LOP3.LUT R12, R12, R3, RZ, 0x3c, !PT ;  /* 0x000000030c0c7212 */ /* 0x000fc600078e3cff */
[----:B------:R-:W-:Y:S01]  /*5980*/  IMAD R7, R15, 0x8, R0 ;  /* 0x000000080f077824 */ /* 0x000fe200078e0200 */
[----:B------:R-:W-:Y:S01]  /*5990*/  SHF.L.U32 R4, R12, 0x1f, RZ ;  /* 0x0000001f0c047819 */ /* 0x000fe200000006ff */
[----:B0-----:R-:W-:Y:S06]  /*59a0*/  @!P0 BRA `(.L_x_108) ;  /* 0x0000000800d48947 */ /* 0x001fec0003800000 */
.L_x_134:
[----:B------:R-:W1:Y:S01]  /*59b0*/  SYNCS.PHASECHK.TRANS64.TRYWAIT P0, [R7+URZ], R4 ;  /* 0x00000004070075a7 */ /* 0x000e62000800017f */
[----:B0-----:R-:W-:-:S05]  /*59c0*/  VIADD R2, R15, 0x1 ;  /* 0x000000010f027836 */ /* 0x001fca0000000000 */
[----:B------:R-:W-:-:S04]  /*59d0*/  ISETP.NE.AND P1, PT, R2, 0x11, PT ;  /* 0x000000110200780c */ /* 0x000fc80003f25270 */
[----:B------:R-:W-:Y:S02]  /*59e0*/  SEL R3, RZ, 0x1, P1 ;  /* 0x00000001ff037807 */ /* 0x000fe40000800000 */
[----:B------:R-:W-:Y:S02]  /*59f0*/  SEL R9, R2, RZ, P1 ;  /* 0x000000ff02097207 */ /* 0x000fe40000800000 */
[----:B------:R-:W-:-:S03]  /*5a00*/  LOP3.LUT R12, R12, R3, RZ, 0x3c, !PT ;  /* 0x000000030c0c7212 */ /* 0x000fc600078e3cff */
[----:B------:R-:W-:Y:S01]  /*5a10*/  IMAD R6, R9, 0x8, R0 ;  /* 0x0000000809067824 */ /* 0x000fe200078e0200 */
[----:B------:R-:W-:Y:S01]  /*5a20*/  SHF.L.U32 R5, R12, 0x1f, RZ ;  /* 0x0000001f0c057819 */ /* 0x000fe200000006ff */
[----:B-1----:R-:W-:Y:S06]  /*5a30*/  @!P0 BRA `(.L_x_109) ;  /* 0x0000000800c48947 */ /* 0x002fec0003800000 */
.L_x_135:
[----:B------:R-:W1:Y:S01]  /*5a40*/  SYNCS.PHASECHK.TRANS64.TRYWAIT P0, [R6+URZ], R5 ;  /* 0x00000005060075a7 */ /* 0x000e62000800017f */
[----:B------:R-:W-:-:S05]  /*5a50*/  VIADD R2, R9, 0x1 ;  /* 0x0000000109027836 */ /* 0x000fca0000000000 */
[----:B------:R-:W-:-:S04]  /*5a60*/  ISETP.NE.AND P1, PT, R2, 0x11, PT ;  /* 0x000000110200780c */ /* 0x000fc80003f25270 */
[----:B------:R-:W-:Y:S02]  /*5a70*/  SEL R3, RZ, 0x1, P1 ;  /* 0x00000001ff037807 */ /* 0x000fe40000800000 */
[----:B0-----:R-:W-:Y:S02]  /*5a80*/  SEL R7, R2, RZ, P1 ;  /* 0x000000ff02077207 */ /* 0x001fe40000800000 */
[----:B------:R-:W-:-:S03]  /*5a90*/  LOP3.LUT R12, R12, R3, RZ, 0x3c, !PT ;  /* 0x000000030c0c7212 */ /* 0x000fc600078e3cff */
[----:B------:R-:W-:Y:S01]  /*5aa0*/  IMAD R9, R7, 0x8, R0 ;  /* 0x0000000807097824 */ /* 0x000fe200078e0200 */
[----:B------:R-:W-:Y:S01]  /*5ab0*/  SHF.L.U32 R4, R12, 0x1f, RZ ;  /* 0x0000001f0c047819 */ /* 0x000fe200000006ff */
[----:B-1----:R-:W-:Y:S06]  /*5ac0*/  @!P0 BRA `(.L_x_110) ;  /* 0x0000000800b48947 */ /* 0x002fec0003800000 */
.L_x_136:
[----:B------:R-:W1:Y:S01]  /*5ad0*/  SYNCS.PHASECHK.TRANS64.TRYWAIT P0, [R9+URZ], R4 ;  /* 0x00000004090075a7 */ /* 0x000e62000800017f */
[----:B------:R-:W-:-:S05]  /*5ae0*/  VIADD R2, R7, 0x1 ;  /* 0x0000000107027836 */ /* 0x000fca0000000000 */
[----:B------:R-:W-:-:S04]  /*5af0*/  ISETP.NE.AND P1, PT, R2, 0x11, PT ;  /* 0x000000110200780c */ /* 0x000fc80003f25270 */
[----:B------:R-:W-:Y:S02]  /*5b00*/  SEL R3, RZ, 0x1, P1 ;  /* 0x00000001ff037807 */ /* 0x000fe40000800000 */
[----:B------:R-:W-:Y:S02]  /*5b10*/  SEL R7, R2, RZ, P1 ;  /* 0x000000ff02077207 */ /* 0x000fe40000800000 */
[----:B------:R-:W-:-:S03]  /*5b20*/  LOP3.LUT R12, R12, R3, RZ, 0x3c, !PT ;  /* 0x000000030c0c7212 */ /* 0x000fc600078e3cff */
[----:B0-----:R-:W-:Y:S01]  /*5b30*/  IMAD R6, R7, 0x8, R0 ;  /* 0x0000000807067824 */ /* 0x001fe200078e0200 */
[----:B------:R-:W-:Y:S01]  /*5b40*/  SHF.L.U32 R5, R12, 0x1f, RZ ;  /* 0x0000001f0c057819 */ /* 0x000fe200000006ff */
[----:B-1----:R-:W-:Y:S06]  /*5b50*/  @!P0 BRA `(.L_x_111) ;  /* 0x0000000800a48947 */ /* 0x002fec0003800000 */
.L_x_137:
        /* <DEDUP_REMOVED lines=9> */
.L_x_138:
        /* <DEDUP_REMOVED lines=9> */
.L_x_139:
        /* <DEDUP_REMOVED lines=9> */
.L_x_140:
        /* <DEDUP_REMOVED lines=9> */
.L_x_141:
        /* <DEDUP_REMOVED lines=9> */
.L_x_142:
        /* <DEDUP_REMOVED lines=9> */
.L_x_143:
        /* <DEDUP_REMOVED lines=9> */
.L_x_144:
        /* <DEDUP_REMOVED lines=9> */
.L_x_145:
        /* <DEDUP_REMOVED lines=9> */
.L_x_146:
[----:B------:R-:W1:Y:S01]  /*6070*/  SYNCS.PHASECHK.TRANS64.TRYWAIT P0, [R9+URZ], R4 ;  /* 0x00000004090075a7 */ /* 0x000e62000800017f */
[----:B------:R-:W-:-:S05]  /*6080*/  VIADD R2, R7, 0x1 ;  /* 0x0000000107027836 */ /* 0x000fca0000000000 */
[----:B------:R-:W-:-:S04]  /*6090*/  ISETP.NE.AND P1, PT, R2, 0x11, PT ;  /* 0x000000110200780c */ /* 0x000fc80003f25270 */
[----:B------:R-:W-:Y:S02]  /*60a0*/  SEL R3, RZ, 0x1, P1 ;  /* 0x00000001ff037807 */ /* 0x000fe40000800000 */
[----:B------:R-:W-:Y:S02]  /*60b0*/  SEL R7, R2, RZ, P1 ;  /* 0x000000ff02077207 */ /* 0x000fe40000800000 */
[----:B------:R-:W-:-:S03]  /*60c0*/  LOP3.LUT R12, R12, R3, RZ, 0x3c, !PT ;  /* 0x000000030c0c7212 */ /* 0x000fc600078e3cff */
[----:B------:R-:W-:Y:S01]  /*60d0*/  IMAD R8, R7, 0x8, R0 ;  /* 0x0000000807087824 */ /* 0x000fe200078e0200 */
[----:B0-----:R-:W-:Y:S01]  /*60e0*/  SHF.L.U32 R5, R12, 0x1f, RZ ;  /* 0x0000001f0c057819 */ /* 0x001fe200000006ff */
[----:B-1----:R-:W-:Y:S06]  /*60f0*/  @!P0 BRA `(.L_x_121) ;  /* 0x0000000800048947 */ /* 0x002fec0003800000 */
.L_x_147:
[----:B------:R-:W1:Y:S01]  /*6100*/  SYNCS.PHASECHK.TRANS64.TRYWAIT P0, [R8+URZ], R5 ;  /* 0x00000005080075a7 */ /* 0x000e62000800017f */
[----:B------:R-:W-:-:S05]  /*6110*/  VIADD R2, R7, 0x1 ;  /* 0x0000000107027836 */ /* 0x000fca0000000000 */
[----:B------:R-:W-:-:S04]  /*6120*/  ISETP.NE.AND P1, PT, R2, 0x11, PT ;  /* 0x000000110200780c */ /* 0x000fc80003f25270 */
[----:B------:R-:W-:Y:S02]  /*6130*/  SEL R3, RZ, 0x1, P1 ;  /* 0x00000001ff037807 */ /* 0x000fe40000800000 */
[----:B------:R-:W-:Y:S02]  /*6140*/  SEL R7, R2, RZ, P1 ;  /* 0x000000ff02077207 */ /* 0x000fe40000800000 */
[----:B0-----:R-:W-:-:S03]  /*6150*/  LOP3.LUT R9, R12, R3, RZ, 0x3c, !PT ;  /* 0x000000030c097212 */ /* 0x001fc600078e3cff */
[----:B------:R-:W-:Y:S01]  /*6160*/  IMAD R11, R7, 0x8, R0 ;  /* 0x00000008070b7824 */ /* 0x000fe200078e0200 */
[----:B------:R-:W-:Y:S01]  /*6170*/  SHF.L.U32 R6, R9, 0x1f, RZ ;  /* 0x0000001f09067819 */ /* 0x000fe200000006ff */
[----:B-1----:R-:W-:Y:S06]  /*6180*/  @!P0 BRA `(.L_x_122) ;  /* 0x0000000400f48947 */ /* 0x002fec0003800000 */
.L_x_148:
[----:B------:R-:W1:Y:S01]  /*6190*/  SYNCS.PHASECHK.TRANS64.TRYWAIT P0, [R11+URZ], R6 ;  /* 0x000000060b0075a7 */ /* 0x000e62000800017f */
[----:B------:R-:W-:-:S05]  /*61a0*/  VIADD R2, R7, 0x1 ;  /* 0x0000000107027836 */ /* 0x000fca0000000000 */
[----:B------:R-:W-:-:S04]  /*61b0*/  ISETP.NE.AND P1, PT, R2, 0x11, PT ;  /* 0x000000110200780c */ /* 0x000fc80003f25270 */
[----:B------:R-:W-:Y:S02]  /*61c0*/  SEL R4, RZ, 0x1, P1 ;  /* 0x00000001ff047807 */ /* 0x000fe40000800000 */
[----:B------:R-:W-:Y:S02]  /*61d0*/  SEL R3, R2, RZ, P1 ;  /* 0x000000ff02037207 */ /* 0x000fe40000800000 */
[----:B------:R-:W-:Y:S01]  /*61e0*/  LOP3.LUT R4, R9, R4, RZ, 0x3c, !PT ;  /* 0x0000000409047212 */ /* 0x000fe200078e3cff */
[----:B-1----:R-:W-:Y:S06]  /*61f0*/  @!P0 BRA `(.L_x_123) ;  /* 0x0000000400ec8947 */ /* 0x002fec0003800000 */
.L_x_149:
[----:B------:R-:W-:Y:S01]  /*6200*/  IMAD R3, R3, 0x8, R0 ;  /* 0x0000000803037824 */ /* 0x000fe200078e0200 */
[----:B------:R-:W-:-:S07]  /*6210*/  SHF.L.U32 R0, R4, 0x1f, RZ ;  /* 0x0000001f04007819 */ /* 0x000fce00000006ff */
.L_x_124:
[----:B--2---:R2:W3:Y:S02]  /*6220*/  SYNCS.PHASECHK.TRANS64.TRYWAIT P0, [R3+URZ], R0 ;  /* 0x00000000030075a7 */ /* 0x0044e4000800017f */
[----:B---3--:R-:W-:Y:S05]  /*6230*/  @!P0 NANOSLEEP.SYNCS 0x989680 ;  /* 0x009896800000895d */ /* 0x008fea0003900000 */
[----:B------:R-:W3:Y:S02]  /*6240*/  @!P0 SYNCS.PHASECHK.TRANS64 P0, [R3+URZ], R0 ;  /* 0x00000000030085a7 */ /* 0x000ee4000800007f */
[----:B---3--:R-:W-:Y:S05]  /*6250*/  @!P0 BRA `(.L_x_124) ;  /* 0xfffffffc00f08947 */ /* 0x008fea000383ffff */
.L_x_106:
[----:B------:R-:W-:Y:S05]  /*6260*/  BSYNC B0 ;  /* 0x0000000000007941 */ /* 0x000fea0003800000 */
.L_x_105:
[----:B------:R-:W-:Y:S05]  /*6270*/  EXIT ;  /* 0x000000000000794d */ /* 0x000fea0003800000 */
.L_x_16:
[----:B0-----:R-:W-:-:S04]  /*6280*/  IMAD.U32 R19, RZ, RZ, UR12 ;  /* 0x0000000cff137e24 */ /* 0x001fc8000f8e00ff */
[----:B------:R0:W1:Y:S03]  /*6290*/  SYNCS.PHASECHK.TRANS64.TRYWAIT P0, [R19+URZ+-0x8], R18 ;  /* 0xfffff812130075a7 */ /* 0x000066000800017f */
[----:B-1----:R-:W-:Y:S05]  /*62a0*/  @!P0 NANOSLEEP.SYNCS 0x989680 ;  /* 0x009896800000895d */ /* 0x002fea0003900000 */
[----:B------:R-:W1:Y:S02]  /*62b0*/  @!P0 SYNCS.PHASECHK.TRANS64 P0, [R19+URZ+-0x8], R18 ;  /* 0xfffff812130085a7 */ /* 0x000e64000800007f */
[----:B-1----:R-:W-:Y:S05]  /*62c0*/  @!P0 BRA `(.L_x_16) ;  /* 0xfffffffc00ec8947 */ /* 0x002fea000383ffff */
[----:B------:R-:W-:Y:S05]  /*62d0*/  BRA `(.L_x_125) ;  /* 0xffffffb400207947 */ /* 0x000fea000383ffff */
.L_x_21:
[----:B-1----:R-:W-:-:S04]  /*62e0*/  IMAD.U32 R21, RZ, RZ, UR8 ;  /* 0x00000008ff157e24 */ /* 0x002fc8000f8e00ff */
[----:B------:R1:W2:Y:S03]  /*62f0*/  SYNCS.PHASECHK.TRANS64.TRYWAIT P0, [R21+URZ], R20 ;  /* 0x00000014150075a7 */ /* 0x0002a6000800017f */
[----:B--2---:R-:W-:Y:S05]  /*6300*/  @!P0 NANOSLEEP.SYNCS 0x989680 ;  /* 0x009896800000895d */ /* 0x004fea0003900000 */
[----:B------:R-:W2:Y:S02]  /*6310*/  @!P0 SYNCS.PHASECHK.TRANS64 P0, [R21+URZ], R20 ;  /* 0x00000014150085a7 */ /* 0x000ea4000800007f */
[----:B--2---:R-:W-:Y:S05]  /*6320*/  @!P0 BRA `(.L_x_21) ;  /* 0xfffffffc00ec8947 */ /* 0x004fea000383ffff */
[----:B------:R-:W-:Y:S05]  /*6330*/  BRA `(.L_x_20) ;  /* 0xffffffb400947947 */ /* 0x000fea000383ffff */
.L_x_25:
[----:B0-----:R-:W-:-:S04]  /*6340*/  IMAD.U32 R19, RZ, RZ, UR12 ;  /* 0x0000000cff137e24 */ /* 0x001fc8000f8e00ff */
[----:B------:R0:W2:Y:S03]  /*6350*/  SYNCS.PHASECHK.TRANS64.TRYWAIT P0, [R19+URZ+0x8], R18 ;  /* 0x00000812130075a7 */ /* 0x0000a6000800017f */
[----:B--2---:R-:W-:Y:S05]  /*6360*/  @!P0 NANOSLEEP.SYNCS 0x989680 ;  /* 0x009896800000895d */ /* 0x004fea0003900000 */
[----:B------:R-:W2:Y:S02]  /*6370*/  @!P0 SYNCS.PHASECHK.TRANS64 P0, [R19+URZ+0x8], R18 ;  /* 0x00000812130085a7 */ /* 0x000ea4000800007f */
[----:B--2---:R-:W-:Y:S05]  /*6380*/  @!P0 BRA `(.L_x_25) ;  /* 0xfffffffc00ec8947 */ /* 0x004fea000383ffff */
[----:B------:R-:W-:Y:S05]  /*6390*/  BRA `(.L_x_126) ;  /* 0xffffffb800507947 */ /* 0x000fea000383ffff */
.L_x_92:
[----:B------:R-:W-:Y:S01]  /*63a0*/  BSSY B1, `(.L_x_127) ;  /* 0x0000006000017945 */ /* 0x000fe20003800000 */
[----:B------:R-:W-:-:S07]  /*63b0*/  IMAD.MOV.U32 R10, RZ, RZ, -0x1 ;  /* 0xffffffffff0a7424 */ /* 0x000fce00078e00ff */
[----:B------:R-:W-:Y:S05]  /*63c0*/  WARPSYNC.COLLECTIVE R10, `(.L_x_128) ;  /* 0x000000000a0c7348 */ /* 0x000fea0003c00000 */
[----:B------:R-:W-:Y:S02]  /*63d0*/  ELECT P1, UR62, PT ;  /* 0x00000000003e782f */ /* 0x000fe40003820000 */
[----:B------:R-:W-:Y:S01]  /*63e0*/  MOV R10, UR62 ;  /* 0x0000003e000a7c02 */ /* 0x000fe20008000f00 */
[----:B------:R-:W-:Y:S10]  /*63f0*/  ENDCOLLECTIVE ;  /* 0x000000000000791b */ /* 0x000ff40003800000 */
.L_x_128:
[----:B------:R-:W-:Y:S05]  /*6400*/  BSYNC B1 ;  /* 0x0000000000017941 */ /* 0x000fea0003800000 */
.L_x_127:
[----:B------:R-:W-:Y:S05]  /*6410*/  BRA `(.L_x_129) ;  /* 0xffffffe800187947 */ /* 0x000fea000383ffff */
.L_x_95:
[----:B-1----:R1:W2:Y:S02]  /*6420*/  SYNCS.PHASECHK.TRANS64.TRYWAIT P1, [R18+URZ+0x88], R11 ;  /* 0x0000880b120075a7 */ /* 0x0022a4000802017f */
[----:B--2---:R-:W-:Y:S05]  /*6430*/  @!P1 NANOSLEEP.SYNCS 0x989680 ;  /* 0x009896800000995d */ /* 0x004fea0003900000 */
[----:B------:R-:W2:Y:S02]  /*6440*/  @!P1 SYNCS.PHASECHK.TRANS64 P1, [R18+URZ+0x88], R11 ;  /* 0x0000880b120095a7 */ /* 0x000ea4000802007f */
[----:B--2---:R-:W-:Y:S05]  /*6450*/  @!P1 BRA `(.L_x_95) ;  /* 0xfffffffc00f09947 */ /* 0x004fea000383ffff */
[----:B------:R-:W-:Y:S05]  /*6460*/  BRA `(.L_x_130) ;  /* 0xffffffe800507947 */ /* 0x000fea000383ffff */
.L_x_104:
[----:B------:R-:W-:Y:S01]  /*6470*/  BSSY B0, `(.L_x_131) ;  /* 0x0000006000007945 */ /* 0x000fe20003800000 */
[----:B------:R-:W-:-:S07]  /*6480*/  IMAD.MOV.U32 R10, RZ, RZ, -0x1 ;  /* 0xffffffffff0a7424 */ /* 0x000fce00078e00ff */
[----:B------:R-:W-:Y:S05]  /*6490*/  WARPSYNC.COLLECTIVE R10, `(.L_x_132) ;  /* 0x000000000a0c7348 */ /* 0x000fea0003c00000 */
[----:B------:R-:W-:Y:S02]  /*64a0*/  ELECT P1, UR62, PT ;  /* 0x00000000003e782f */ /* 0x000fe40003820000 */
[----:B------:R-:W-:Y:S01]  /*64b0*/  MOV R10, UR62 ;  /* 0x0000003e000a7c02 */ /* 0x000fe20008000f00 */
[----:B------:R-:W-:Y:S10]  /*64c0*/  ENDCOLLECTIVE ;  /* 0x000000000000791b */ /* 0x000ff40003800000 */
.L_x_132:
[----:B------:R-:W-:Y:S05]  /*64d0*/  BSYNC B0 ;  /* 0x0000000000007941 */ /* 0x000fea0003800000 */
.L_x_131:
[----:B------:R-:W-:Y:S01]  /*64e0*/  PLOP3.LUT P0, PT, P1, PT, PT, 0x80, 0x0 ;  /* 0x000000000000781c */ /* 0x000fe20000f0f070 */
[----:B------:R-:W-:-:S12]  /*64f0*/  BRA `(.L_x_133) ;  /* 0xfffffff000d87947 */ /* 0x000fd8000383ffff */
.L_x_108:
[----:B0-----:R0:W1:Y:S02]  /*6500*/  SYNCS.PHASECHK.TRANS64.TRYWAIT P0, [R5+URZ], R2 ;  /* 0x00000002050075a7 */ /* 0x001064000800017f */
[----:B-1----:R-:W-:Y:S05]  /*6510*/  @!P0 NANOSLEEP.SYNCS 0x989680 ;  /* 0x009896800000895d */ /* 0x002fea0003900000 */
[----:B------:R-:W1:Y:S02]  /*6520*/  @!P0 SYNCS.PHASECHK.TRANS64 P0, [R5+URZ], R2 ;  /* 0x00000002050085a7 */ /* 0x000e64000800007f */
[----:B-1----:R-:W-:Y:S05]  /*6530*/  @!P0 BRA `(.L_x_108) ;  /* 0xfffffffc00f08947 */ /* 0x002fea000383ffff */
[----:B------:R-:W-:Y:S05]  /*6540*/  BRA `(.L_x_134) ;  /* 0xfffffff400187947 */ /* 0x000fea000383ffff */
.L_x_109:
[----:B0-----:R0:W1:Y:S02]  /*6550*/  SYNCS.PHASECHK.TRANS64.TRYWAIT P0, [R7+URZ], R4 ;  /* 0x00000004070075a7 */ /* 0x001064000800017f */
[----:B-1----:R-:W-:Y:S05]  /*6560*/  @!P0 NANOSLEEP.SYNCS 0x989680 ;  /* 0x009896800000895d */ /* 0x002fea0003900000 */
[----:B------:R-:W1:Y:S02]  /*6570*/  @!P0 SYNCS.PHASECHK.TRANS64 P0, [R7+URZ], R4 ;  /* 0x00000004070085a7 */ /* 0x000e64000800007f */
[----:B-1----:R-:W-:Y:S05]  /*6580*/  @!P0 BRA `(.L_x_109) ;  /* 0xfffffffc00f08947 */ /* 0x002fea000383ffff */
[----:B------:R-:W-:Y:S05]  /*6590*/  BRA `(.L_x_135) ;  /* 0xfffffff400287947 */ /* 0x000fea000383ffff */
.L_x_110:
[----:B0-----:R0:W1:Y:S02]  /*65a0*/  SYNCS.PHASECHK.TRANS64.TRYWAIT P0, [R6+URZ], R5 ;  /* 0x00000005060075a7 */ /* 0x001064000800017f */
[----:B-1----:R-:W-:Y:S05]  /*65b0*/  @!P0 NANOSLEEP.SYNCS 0x989680 ;  /* 0x009896800000895d */ /* 0x002fea0003900000 */
[----:B------:R-:W1:Y:S02]  /*65c0*/  @!P0 SYNCS.PHASECHK.TRANS64 P0, [R6+URZ], R5 ;  /* 0x00000005060085a7 */ /* 0x000e64000800007f */
[----:B-1----:R-:W-:Y:S05]  /*65d0*/  @!P0 BRA `(.L_x_110) ;  /* 0xfffffffc00f08947 */ /* 0x002fea000383ffff */
[----:B------:R-:W-:Y:S05]  /*65e0*/  BRA `(.L_x_136) ;  /* 0xfffffff400387947 */ /* 0x000fea000383ffff */
.L_x_111:
[----:B0-----:R0:W1:Y:S02]  /*65f0*/  SYNCS.PHASECHK.TRANS64.TRYWAIT P0, [R9+URZ], R4 ;  /* 0x00000004090075a7 */ /* 0x001064000800017f */
[----:B-1----:R-:W-:Y:S05]  /*6600*/  @!P0 NANOSLEEP.SYNCS 0x989680 ;  /* 0x009896800000895d */ /* 0x002fea0003900000 */
[----:B------:R-:W1:Y:S02]  /*6610*/  @!P0 SYNCS.PHASECHK.TRANS64 P0, [R9+URZ], R4 ;  /* 0x00000004090085a7 */ /* 0x000e64000800007f */
[----:B-1----:R-:W-:Y:S05]  /*6620*/  @!P0 BRA `(.L_x_111) ;  /* 0xfffffffc00f08947 */ /* 0x002fea000383ffff */
[----:B------:R-:W-:Y:S05]  /*6630*/  BRA `(.L_x_137) ;  /* 0xfffffff400487947 */ /* 0x000fea000383ffff */
.L_x_112:
[----:B0-----:R0:W1:Y:S02]  /*6640*/  SYNCS.PHASECHK.TRANS64.TRYWAIT P0, [R6+URZ], R5 ;  /* 0x00000005060075a7 */ /* 0x001064000800017f */
[----:B-1----:R-:W-:Y:S05]  /*6650*/  @!P0 NANOSLEEP.SYNCS 0x989680 ;  /* 0x009896800000895d */ /* 0x002fea0003900000 */
[----:B------:R-:W1:Y:S02]  /*6660*/  @!P0 SYNCS.PHASECHK.TRANS64 P0, [R6+URZ], R5 ;  /* 0x00000005060085a7 */ /* 0x000e64000800007f */
[----:B-1----:R-:W-:Y:S05]  /*6670*/  @!P0 BRA `(.L_x_112) ;  /* 0xfffffffc00f08947 */ /* 0x002fea000383ffff */
[----:B------:R-:W-:Y:S05]  /*6680*/  BRA `(.L_x_138) ;  /* 0xfffffff400587947 */ /* 0x000fea000383ffff */
.L_x_113:
[----:B0-----:R0:W1:Y:S02]  /*6690*/  SYNCS.PHASECHK.TRANS64.TRYWAIT P0, [R9+URZ], R4 ;  /* 0x00000004090075a7 */ /* 0x001064000800017f */
[----:B-1----:R-:W-:Y:S05]  /*66a0*/  @!P0 NANOSLEEP.SYNCS 0x989680 ;  /* 0x009896800000895d */ /* 0x002fea0003900000 */
[----:B------:R-:W1:Y:S02]  /*66b0*/  @!P0 SYNCS.PHASECHK.TRANS64 P0, [R9+URZ], R4 ;  /* 0x00000004090085a7 */ /* 0x000e64000800007f */
[----:B-1----:R-:W-:Y:S05]  /*66c0*/  @!P0 BRA `(.L_x_113) ;  /* 0xfffffffc00f08947 */ /* 0x002fea000383ffff */
[----:B------:R-:W-:Y:S05]  /*66d0*/  BRA `(.L_x_139) ;  /* 0xfffffff400687947 */ /* 0x000fea000383ffff */
.L_x_114:
[----:B0-----:R0:W1:Y:S02]  /*66e0*/  SYNCS.PHASECHK.TRANS64.TRYWAIT P0, [R6+URZ], R5 ;  /* 0x00000005060075a7 */ /* 0x001064000800017f */
[----:B-1----:R-:W-:Y:S05]  /*66f0*/  @!P0 NANOSLEEP.SYNCS 0x989680 ;  /* 0x009896800000895d */ /* 0x002fea0003900000 */
[----:B------:R-:W1:Y:S02]  /*6700*/  @!P0 SYNCS.PHASECHK.TRANS64 P0, [R6+URZ], R5 ;  /* 0x00000005060085a7 */ /* 0x000e64000800007f */
[----:B-1----:R-:W-:Y:S05]  /*6710*/  @!P0 BRA `(.L_x_114) ;  /* 0xfffffffc00f08947 */ /* 0x002fea000383ffff */
[----:B------:R-:W-:Y:S05]  /*6720*/  BRA `(.L_x_140) ;  /* 0xfffffff400787947 */ /* 0x000fea000383ffff */
.L_x_115:
[----:B0-----:R0:W1:Y:S02]  /*6730*/  SYNCS.PHASECHK.TRANS64.TRYWAIT P0, [R9+URZ], R4 ;  /* 0x00000004090075a7 */ /* 0x001064000800017f */
[----:B-1----:R-:W-:Y:S05]  /*6740*/  @!P0 NANOSLEEP.SYNCS 0x989680 ;  /* 0x009896800000895d */ /* 0x002fea0003900000 */
[----:B------:R-:W1:Y:S02]  /*6750*/  @!P0 SYNCS.PHASECHK.TRANS64 P0, [R9+URZ], R4 ;  /* 0x00000004090085a7 */ /* 0x000e64000800007f */
[----:B-1----:R-:W-:Y:S05]  /*6760*/  @!P0 BRA `(.L_x_115) ;  /* 0xfffffffc00f08947 */ /* 0x002fea000383ffff */
[----:B------:R-:W-:Y:S05]  /*6770*/  BRA `(.L_x_141) ;  /* 0xfffffff400887947 */ /* 0x000fea000383ffff */
.L_x_116:
[----:B0-----:R0:W1:Y:S02]  /*6780*/  SYNCS.PHASECHK.TRANS64.TRYWAIT P0, [R6+URZ], R5 ;  /* 0x00000005060075a7 */ /* 0x001064000800017f */
[----:B-1----:R-:W-:Y:S05]  /*6790*/  @!P0 NANOSLEEP.SYNCS 0x989680 ;  /* 0x009896800000895d */ /* 0x002fea0003900000 */
[----:B------:R-:W1:Y:S02]  /*67a0*/  @!P0 SYNCS.PHASECHK.TRANS64 P0, [R6+URZ], R5 ;  /* 0x00000005060085a7 */ /* 0x000e64000800007f */
[----:B-1----:R-:W-:Y:S05]  /*67b0*/  @!P0 BRA `(.L_x_116) ;  /* 0xfffffffc00f08947 */ /* 0x002fea000383ffff */
[----:B------:R-:W-:Y:S05]  /*67c0*/  BRA `(.L_x_142) ;  /* 0xfffffff400987947 */ /* 0x000fea000383ffff */
.L_x_117:
[----:B0-----:R0:W1:Y:S02]  /*67d0*/  SYNCS.PHASECHK.TRANS64.TRYWAIT P0, [R9+URZ], R4 ;  /* 0x00000004090075a7 */ /* 0x001064000800017f */
[----:B-1----:R-:W-:Y:S05]  /*67e0*/  @!P0 NANOSLEEP.SYNCS 0x989680 ;  /* 0x009896800000895d */ /* 0x002fea0003900000 */
[----:B------:R-:W1:Y:S02]  /*67f0*/  @!P0 SYNCS.PHASECHK.TRANS64 P0, [R9+URZ], R4 ;  /* 0x00000004090085a7 */ /* 0x000e64000800007f */
[----:B-1----:R-:W-:Y:S05]  /*6800*/  @!P0 BRA `(.L_x_117) ;  /* 0xfffffffc00f08947 */ /* 0x002fea000383ffff */
[----:B------:R-:W-:Y:S05]  /*6810*/  BRA `(.L_x_143) ;  /* 0xfffffff400a87947 */ /* 0x000fea000383ffff */
.L_x_118:
[----:B0-----:R0:W1:Y:S02]  /*6820*/  SYNCS.PHASECHK.TRANS64.TRYWAIT P0, [R6+URZ], R5 ;  /* 0x00000005060075a7 */ /* 0x001064000800017f */
[----:B-1----:R-:W-:Y:S05]  /*6830*/  @!P0 NANOSLEEP.SYNCS 0x989680 ;  /* 0x009896800000895d */ /* 0x002fea0003900000 */
[----:B------:R-:W1:Y:S02]  /*6840*/  @!P0 SYNCS.PHASECHK.TRANS64 P0, [R6+URZ], R5 ;  /* 0x00000005060085a7 */ /* 0x000e64000800007f */
[----:B-1----:R-:W-:Y:S05]  /*6850*/  @!P0 BRA `(.L_x_118) ;  /* 0xfffffffc00f08947 */ /* 0x002fea000383ffff */
[----:B------:R-:W-:Y:S05]  /*6860*/  BRA `(.L_x_144) ;  /* 0xfffffff400b87947 */ /* 0x000fea000383ffff */
.L_x_119:
[----:B0-----:R0:W1:Y:S02]  /*6870*/  SYNCS.PHASECHK.TRANS64.TRYWAIT P0, [R9+URZ], R4 ;  /* 0x00000004090075a7 */ /* 0x001064000800017f */
[----:B-1----:R-:W-:Y:S05]  /*6880*/  @!P0 NANOSLEEP.SYNCS 0x989680 ;  /* 0x009896800000895d */ /* 0x002fea0003900000 */
[----:B------:R-:W1:Y:S02]  /*6890*/  @!P0 SYNCS.PHASECHK.TRANS64 P0, [R9+URZ], R4 ;  /* 0x00000004090085a7 */ /* 0x000e64000800007f */
[----:B-1----:R-:W-:Y:S05]  /*68a0*/  @!P0 BRA `(.L_x_119) ;  /* 0xfffffffc00f08947 */ /* 0x002fea000383ffff */
[----:B------:R-:W-:Y:S05]  /*68b0*/  BRA `(.L_x_145) ;  /* 0xfffffff400c87947 */ /* 0x000fea000383ffff */
.L_x_120:
[----:B0-----:R0:W1:Y:S02]  /*68c0*/  SYNCS.PHASECHK.TRANS64.TRYWAIT P0, [R6+URZ], R5 ;  /* 0x00000005060075a7 */ /* 0x001064000800017f */
[----:B-1----:R-:W-:Y:S05]  /*68d0*/  @!P0 NANOSLEEP.SYNCS 0x989680 ;  /* 0x009896800000895d */ /* 0x002fea0003900000 */
[----:B------:R-:W1:Y:S02]  /*68e0*/  @!P0 SYNCS.PHASECHK.TRANS64 P0, [R6+URZ], R5 ;  /* 0x00000005060085a7 */ /* 0x000e64000800007f */
[----:B-1----:R-:W-:Y:S05]  /*68f0*/  @!P0 BRA `(.L_x_120) ;  /* 0xfffffffc00f08947 */ /* 0x002fea000383ffff */
[----:B------:R-:W-:Y:S05]  /*6900*/  BRA `(.L_x_146) ;  /* 0xfffffff400d87947 */ /* 0x000fea000383ffff */
.L_x_121:
[----:B0-----:R0:W1:Y:S02]  /*6910*/  SYNCS.PHASECHK.TRANS64.TRYWAIT P0, [R9+URZ], R4 ;  /* 0x00000004090075a7 */ /* 0x001064000800017f */
[----:B-1----:R-:W-:Y:S05]  /*6920*/  @!P0 NANOSLEEP.SYNCS 0x989680 ;  /* 0x009896800000895d */ /* 0x002fea0003900000 */
[----:B------:R-:W1:Y:S02]  /*6930*/  @!P0 SYNCS.PHASECHK.TRANS64 P0, [R9+URZ], R4 ;  /* 0x00000004090085a7 */ /* 0x000e64000800007f */
[----:B-1----:R-:W-:Y:S05]  /*6940*/  @!P0 BRA `(.L_x_121) ;  /* 0xfffffffc00f08947 */ /* 0x002fea000383ffff */
[----:B------:R-:W-:Y:S05]  /*6950*/  BRA `(.L_x_147) ;  /* 0xfffffff400e87947 */ /* 0x000fea000383ffff */
.L_x_122:
[----:B0-----:R0:W1:Y:S02]  /*6960*/  SYNCS.PHASECHK.TRANS64.TRYWAIT P0, [R8+URZ], R5 ;  /* 0x00000005080075a7 */ /* 0x001064000800017f */
[----:B-1----:R-:W-:Y:S05]  /*6970*/  @!P0 NANOSLEEP.SYNCS 0x989680 ;  /* 0x009896800000895d */ /* 0x002fea0003900000 */
[----:B------:R-:W1:Y:S02]  /*6980*/  @!P0 SYNCS.PHASECHK.TRANS64 P0, [R8+URZ], R5 ;  /* 0x00000005080085a7 */ /* 0x000e64000800007f */
[----:B-1----:R-:W-:Y:S05]  /*6990*/  @!P0 BRA `(.L_x_122) ;  /* 0xfffffffc00f08947 */ /* 0x002fea000383ffff */
[----:B------:R-:W-:Y:S05]  /*69a0*/  BRA `(.L_x_148) ;  /* 0xfffffff400f87947 */ /* 0x000fea000383ffff */
.L_x_123:
[----:B-1----:R1:W2:Y:S02]  /*69b0*/  SYNCS.PHASECHK.TRANS64.TRYWAIT P0, [R11+URZ], R6 ;  /* 0x000000060b0075a7 */ /* 0x0022a4000800017f */
[----:B--2---:R-:W-:Y:S05]  /*69c0*/  @!P0 NANOSLEEP.SYNCS 0x989680 ;  /* 0x009896800000895d */ /* 0x004fea0003900000 */
[----:B------:R-:W2:Y:S02]  /*69d0*/  @!P0 SYNCS.PHASECHK.TRANS64 P0, [R11+URZ], R6 ;  /* 0x000000060b0085a7 */ /* 0x000ea4000800007f */
[----:B--2---:R-:W-:Y:S05]  /*69e0*/  @!P0 BRA `(.L_x_123) ;  /* 0xfffffffc00f08947 */ /* 0x004fea000383ffff */
[----:B------:R-:W-:Y:S05]  /*69f0*/  BRA `(.L_x_149) ;  /* 0xfffffff800007947 */ /* 0x000fea000383ffff */
.L_x_150:
[----:B------:R-:W-:-:S00]  /*6a00*/  BRA `(.L_x_150) ;  /* 0xfffffffc00fc7947 */ /* 0x000fc0000383ffff */
[----:B------:R-:W-:-:S00]  /*6a10*/  NOP ;  /* 0x0000000000007918 */ /* 0x000fc00000000000 */
        /* <DEDUP_REMOVED lines=14> */
.L_x_151:


//--------------------- .nv.shared._ZN7cutlass13device_kernelINS_4gemm6kernel13GemmUniversalIN4cute5tupleIJiiiiEEENS1_10collective13CollectiveMmaINS1_40MainloopSm90TmaGmmaWarpSpecializedSparseILi17ENS5_IJNS4_1CILi1EEESB_SB_EEENS1_32KernelTmaWarpSpecializedPingpongEEENS5_IJNSA_ILi64EEESF_NSA_ILi128EEEEEEaNS5_IJNS4_6LayoutINS5_IJiNS5_IJNSA_ILi2EEEiEEEiEEENS5_IJlNS5_IJSB_SJ_EEElEEEEENSI_INS5_IJNS5_IJSF_iEEENS5_IJSG_iEEEiEEENS5_IJNS5_IJSG_NSA_ILi8192EEEEEENS5_IJSB_lEEElEEEEEEEEaNS5_IJlSB_lEEENS4_8TiledMMAINS4_8MMA_AtomIJNS4_4SM904GMMA6SPARSE27GMMA_64x64x64_S32S8S8_SS_TNILNS12_9SparseSelE0EEEEEENSI_ISC_NS5_IJNSA_ILi0EEES18_S18_EEEEENS5_IJNS4_10UnderscoreES1B_S1B_EEEEENS4_13SM90_TMA_LOADENS4_14ComposedLayoutINS4_7SwizzleILi2ELi4ELi3EEENS4_25smem_sparse_ptr_flag_bitsILi2ELi8EEENSI_INS5_IJNS5_IJSB_NSA_ILi8EEEEEENS5_IJSJ_SF_EEEEEENS5_IJNS5_IJS18_SG_EEESM_EEEEEEEvNS4_8identityES1E_NS1F_INS1G_ILi3ELi4ELi3EEENS4_18smem_ptr_flag_bitsILi8EEENSI_INS5_IJS1K_SG_EEENS5_IJSG_SB_EEEEEEEvS1S_EENS_8epilogue10collective6detail29Sm90TmaWarpSpecializedAdapterINS22_15DefaultEpilogueIiNS5_IJSB_llEEES26_NS21_6thread17LinearCombinationIiLi1EiiLNS27_9ScaleType4KindE0ELNS_15FloatRoundStyleE2EiEENS1_15EpilogueDefaultEEEEEvvEEEEvNT_6ParamsE --------------------------
	.section	.nv.shared._ZN7cutlass13device_kernelINS_4gemm6kernel13GemmUniversalIN4cute5tupleIJiiiiEEENS1_10collective13CollectiveMmaINS1_40MainloopSm90TmaGmmaWarpSpecializedSparseILi17ENS5_IJNS4_1CILi1EEESB_SB_EEENS1_32KernelTmaWarpSpecializedPingpongEEENS5_IJNSA_ILi64EEESF_NSA_ILi128EEEEEEaNS5_IJNS4_6LayoutINS5_IJiNS5_IJNSA_ILi2EEEiEEEiEEENS5_IJlNS5_IJSB_SJ_EEElEEEEENSI_INS5_IJNS5_IJSF_iEEENS5_IJSG_iEEEiEEENS5_IJNS5_IJSG_NSA_ILi8192EEEEEENS5_IJSB_lEEElEEEEEEEEaNS5_IJlSB_lEEENS4_8TiledMMAINS4_8MMA_AtomIJNS4_4SM904GMMA6SPARSE27GMMA_64x64x64_S32S8S8_SS_TNILNS12_9SparseSelE0EEEEEENSI_ISC_NS5_IJNSA_ILi0EEES18_S18_EEEEENS5_IJNS4_10UnderscoreES1B_S1B_EEEEENS4_13SM90_TMA_LOADENS4_14ComposedLayoutINS4_7SwizzleILi2ELi4ELi3EEENS4_25smem_sparse_ptr_flag_bitsILi2ELi8EEENSI_INS5_IJNS5_IJSB_NSA_ILi8EEEEEENS5_IJSJ_SF_EEEEEENS5_IJNS5_IJS18_SG_EEESM_EEEEEEEvNS4_8identityES1E_NS1F_INS1G_ILi3ELi4ELi3EEENS4_18smem_ptr_flag_bitsILi8EEENSI_INS5_IJS1K_SG_EEENS5_IJSG_SB_EEEEEEEvS1S_EENS_8epilogue10collective6detail29Sm90TmaWarpSpecializedAdapterINS22_15DefaultEpilogueIiNS5_IJSB_llEEES26_NS21_6thread17LinearCombinationIiLi1EiiLNS27_9ScaleType4KindE0ELNS_15FloatRoundStyleE2EiEENS1_15EpilogueDefaultEEEEEvvEEEEvNT_6ParamsE,"aw",@nobits
	.sectionflags	@""
	.align	16
	.zero		1024


//--------------------- .nv.shared.reserved.0     --------------------------
	.section	.nv.shared.reserved.0,"aw",@nobits
	.weak		__nv_reservedSMEM_offset_0_alias
	.size		__nv_reservedSMEM_offset_0_alias, 0, 0
	.other		__nv_reservedSMEM_offset_0_alias,@"STO_CUDA_RESERVED_SHARED STV_DEFAULT"
__nv_reservedSMEM_offset_0_alias:
	.zero		0


//--------------------- .nv.global                --------------------------
	.section	.nv.global,"aw",@nobits
.nv.global:
	.type		_ZN39_INTERNAL_b1092380_4_k_cu_709a4f4e_27764cute1_E,@object
	.size		_ZN39_INTERNAL_b1092380_4_k_cu_709a4f4e_27764cute1_E,(_ZN39_INTERNAL_b1092380_4_k_cu_709a4f4e_27764cuda3std3__45__cpo6cbeginE - _ZN39_INTERNAL_b1092380_4_k_cu_709a4f4e_27764cute1_E)
_ZN39_INTERNAL_b1092380_4_k_cu_709a4f4e_27764cute1_E:
	.zero		1
	.type		_ZN39_INTERNAL_b1092380_4_k_cu_709a4f4e_27764cuda3std3__45__cpo6cbeginE,@object
	.size		_ZN39_INTERNAL_b1092380_4_k_cu_709a4f4e_27764cuda3std3__45__cpo6cbeginE,(_ZN39_INTERNAL_b1092380_4_k_cu_709a4f4e_27764cuda3std3__48in_placeE - _ZN39_INTERNAL_b1092380_4_k_cu_709a4f4e_27764cuda3std3__45__cpo6cbeginE)
_ZN39_INTERNAL_b1092380_4_k_cu_709a4f4e_27764cuda3std3__45__cpo6cbeginE:
	.zero		1
	.type		_ZN39_INTERNAL_b1092380_4_k_cu_709a4f4e_27764cuda3std3__48in_placeE,@object
	.size		_ZN39_INTERNAL_b1092380_4_k_cu_709a4f4e_27764cuda3std3__48in_placeE,(_ZN39_INTERNAL_b1092380_4_k_cu_709a4f4e_27764cuda3std6ranges3__45__cpo9iter_moveE - _ZN39_INTERNAL_b1092380_4_k_cu_709a4f4e_27764cuda3std3__48in_placeE)
_ZN39_INTERNAL_b1092380_4_k_cu_709a4f4e_27764cuda3std3__48in_placeE:
	.zero		1
	.type		_ZN39_INTERNAL_b1092380_4_k_cu_709a4f4e_27764cuda3std6ranges3__45__cpo9iter_moveE,@object
	.size		_ZN39_INTERNAL_b1092380_4_k_cu_709a4f4e_27764cuda3std6ranges3__45__cpo9iter_moveE,(_ZN39_INTERNAL_b1092380_4_k_cu_709a4f4e_27764cuda3std3__45__cpo5beginE - _ZN39_INTERNAL_b1092380_4_k_cu_709a4f4e_27764cuda3std6ranges3__45__cpo9iter_moveE)
_ZN39_INTERNAL_b1092380_4_k_cu_709a4f4e_27764cuda3std6ranges3__45__cpo9iter_moveE:
	.zero		1
	.type		_ZN39_INTERNAL_b1092380_4_k_cu_709a4f4e_27764cuda3std3__45__cpo5beginE,@object
	.size		_ZN39_INTERNAL_b1092380_4_k_cu_709a4f4e_27764cuda3std3__45__cpo5beginE,(_ZN39_INTERNAL_b1092380_4_k_cu_709a4f4e_27764cuda3std3__441_GLOBAL__N__b1092380_4_k_cu_709a4f4e_27766ignoreE - _ZN39_INTERNAL_b1092380_4_k_cu_709a4f4e_27764cuda3std3__45__cpo5beginE)
_ZN39_INTERNAL_b1092380_4_k_cu_709a4f4e_27764cuda3std3__45__cpo5beginE:
	.zero		1
	.type		_ZN39_INTERNAL_b1092380_4_k_cu_709a4f4e_27764cuda3std3__441_GLOBAL__N__b1092380_4_k_cu_709a4f4e_27766ignoreE,@object
	.size		_ZN39_INTERNAL_b1092380_4_k_cu_709a4f4e_27764cuda3std3__441_GLOBAL__N__b1092380_4_k_cu_709a4f4e_27766ignoreE,(_ZN39_INTERNAL_b1092380_4_k_cu_709a4f4e_27764cute7productE - _ZN39_INTERNAL_b1092380_4_k_cu_709a4f4e_27764cuda3std3__441_GLOBAL__N__b1092380_4_k_cu_709a4f4e_27766ignoreE)
_ZN39_INTERNAL_b1092380_4_k_cu_709a4f4e_27764cuda3std3__441_GLOBAL__N__b1092380_4_k_cu_709a4f4e_27766ignoreE:
	.zero		1
	.type		_ZN39_INTERNAL_b1092380_4_k_cu_709a4f4e_27764cute7productE,@object
	.size		_ZN39_INTERNAL_b1092380_4_k_cu_709a4f4e_27764cute7productE,(_ZN39_INTERNAL_b1092380_4_k_cu_709a4f4e_27764cuda3std3__45__cpo3endE - _ZN39_INTERNAL_b1092380_4_k_cu_709a4f4e_27764cute7productE)
_ZN39_INTERNAL_b1092380_4_k_cu_709a4f4e_27764cute7productE:
	.zero		1
	.type		_ZN39_INTERNAL_b1092380_4_k_cu_709a4f4e_27764cuda3std3__45__cpo3endE,@object
	.size		_ZN39_INTERNAL_b1092380_4_k_cu_709a4f4e_27764cuda3std3__45__cpo3endE,(_ZN39_INTERNAL_b1092380_4_k_cu_709a4f4e_27764cuda3std3__419piecewise_constructE - _ZN39_INTERNAL_b1092380_4_k_cu_709a4f4e_27764cuda3std3__45__cpo3endE)
_ZN39_INTERNAL_b1092380_4_k_cu_709a4f4e_27764cuda3std3__45__cpo3endE:
	.zero		1
	.type		_ZN39_INTERNAL_b1092380_4_k_cu_709a4f4e_27764cuda3std3__419piecewise_constructE,@object
	.size		_ZN39_INTERNAL_b1092380_4_k_cu_709a4f4e_27764cuda3std3__419piecewise_constructE,(_ZN39_INTERNAL_b1092380_4_k_cu_709a4f4e_27764cuda3std3__45__cpo4cendE - _ZN39_INTERNAL_b1092380_4_k_cu_709a4f4e_27764cuda3std3__419piecewise_constructE)
_ZN39_INTERNAL_b1092380_4_k_cu_709a4f4e_27764cuda3std3__419piecewise_constructE:
	.zero		1
	.type		_ZN39_INTERNAL_b1092380_4_k_cu_709a4f4e_27764cuda3std3__45__cpo4cendE,@object
	.size		_ZN39_INTERNAL_b1092380_4_k_cu_709a4f4e_27764cuda3std3__45__cpo4cendE,(_ZN39_INTERNAL_b1092380_4_k_cu_709a4f4e_27764cuda3std6ranges3__45__cpo4swapE - _ZN39_INTERNAL_b1092380_4_k_cu_709a4f4e_27764cuda3std3__45__cpo4cendE)
_ZN39_INTERNAL_b1092380_4_k_cu_709a4f4e_27764cuda3std3__45__cpo4cendE:
	.zero		1
	.type		_ZN39_INTERNAL_b1092380_4_k_cu_709a4f4e_27764cuda3std6ranges3__45__cpo4swapE,@object
	.size		_ZN39_INTERNAL_b1092380_4_k_cu_709a4f4e_27764cuda3std6ranges3__45__cpo4swapE,(.L_7 - _ZN39_INTERNAL_b1092380_4_k_cu_709a4f4e_27764cuda3std6ranges3__45__cpo4swapE)
_ZN39_INTERNAL_b1092380_4_k_cu_709a4f4e_27764cuda3std6ranges3__45__cpo4swapE:
	.zero		1
.L_7:


//--------------------- .nv.constant0._ZN7cutlass13device_kernelINS_4gemm6kernel13GemmUniversalIN4cute5tupleIJiiiiEEENS1_10collective13CollectiveMmaINS1_40MainloopSm90TmaGmmaWarpSpecializedSparseILi17ENS5_IJNS4_1CILi1EEESB_SB_EEENS1_32KernelTmaWarpSpecializedPingpongEEENS5_IJNSA_ILi64EEESF_NSA_ILi128EEEEEEaNS5_IJNS4_6LayoutINS5_IJiNS5_IJNSA_ILi2EEEiEEEiEEENS5_IJlNS5_IJSB_SJ_EEElEEEEENSI_INS5_IJNS5_IJSF_iEEENS5_IJSG_iEEEiEEENS5_IJNS5_IJSG_NSA_ILi8192EEEEEENS5_IJSB_lEEElEEEEEEEEaNS5_IJlSB_lEEENS4_8TiledMMAINS4_8MMA_AtomIJNS4_4SM904GMMA6SPARSE27GMMA_64x64x64_S32S8S8_SS_TNILNS12_9SparseSelE0EEEEEENSI_ISC_NS5_IJNSA_ILi0EEES18_S18_EEEEENS5_IJNS4_10UnderscoreES1B_S1B_EEEEENS4_13SM90_TMA_LOADENS4_14ComposedLayoutINS4_7SwizzleILi2ELi4ELi3EEENS4_25smem_sparse_ptr_flag_bitsILi2ELi8EEENSI_INS5_IJNS5_IJSB_NSA_ILi8EEEEEENS5_IJSJ_SF_EEEEEENS5_IJNS5_IJS18_SG_EEESM_EEEEEEEvNS4_8identityES1E_NS1F_INS1G_ILi3ELi4ELi3EEENS4_18smem_ptr_flag_bitsILi8EEENSI_INS5_IJS1K_SG_EEENS5_IJSG_SB_EEEEEEEvS1S_EENS_8epilogue10collective6detail29Sm90TmaWarpSpecializedAdapterINS22_15DefaultEpilogueIiNS5_IJSB_llEEES26_NS21_6thread17LinearCombinationIiLi1EiiLNS27_9ScaleType4KindE0ELNS_15FloatRoundStyleE2EiEENS1_15EpilogueDefaultEEEEEvvEEEEvNT_6ParamsE --------------------------
	.section	.nv.constant0._ZN7cutlass13device_kernelINS_4gemm6kernel13GemmUniversalIN4cute5tupleIJiiiiEEENS1_10collective13CollectiveMmaINS1_40MainloopSm90TmaGmmaWarpSpecializedSparseILi17ENS5_IJNS4_1CILi1EEESB_SB_EEENS1_32KernelTmaWarpSpecializedPingpongEEENS5_IJNSA_ILi64EEESF_NSA_ILi128EEEEEEaNS5_IJNS4_6LayoutINS5_IJiNS5_IJNSA_ILi2EEEiEEEiEEENS5_IJlNS5_IJSB_SJ_EEElEEEEENSI_INS5_IJNS5_IJSF_iEEENS5_IJSG_iEEEiEEENS5_IJNS5_IJSG_NSA_ILi8192EEEEEENS5_IJSB_lEEElEEEEEEEEaNS5_IJlSB_lEEENS4_8TiledMMAINS4_8MMA_AtomIJNS4_4SM904GMMA6SPARSE27GMMA_64x64x64_S32S8S8_SS_TNILNS12_9SparseSelE0EEEEEENSI_ISC_NS5_IJNSA_ILi0EEES18_S18_EEEEENS5_IJNS4_10UnderscoreES1B_S1B_EEEEENS4_13SM90_TMA_LOADENS4_14ComposedLayoutINS4_7SwizzleILi2ELi4ELi3EEENS4_25smem_sparse_ptr_flag_bitsILi2ELi8EEENSI_INS5_IJNS5_IJSB_NSA_ILi8EEEEEENS5_IJSJ_SF_EEEEEENS5_IJNS5_IJS18_SG_EEESM_EEEEEEEvNS4_8identityES1E_NS1F_INS1G_ILi3ELi4ELi3EEENS4_18smem_ptr_flag_bitsILi8EEENSI_INS5_IJS1K_SG_EEENS5_IJSG_SB_EEEEEEEvS1S_EENS_8epilogue10collective6detail29Sm90TmaWarpSpecializedAdapterINS22_15DefaultEpilogueIiNS5_IJSB_llEEES26_NS21_6thread17LinearCombinationIiLi1EiiLNS27_9ScaleType4KindE0ELNS_15FloatRoundStyleE2EiEENS1_15EpilogueDefaultEEEEEvvEEEEvNT_6ParamsE,"a",@progbits
	.sectionflags	@""
	.align	4
.nv.constant0._ZN7cutlass13device_kernelINS_4gemm6kernel13GemmUniversalIN4cute5tupleIJiiiiEEENS1_10collective13CollectiveMmaINS1_40MainloopSm90TmaGmmaWarpSpecializedSparseILi17ENS5_IJNS4_1CILi1EEESB_SB_EEENS1_32KernelTmaWarpSpecializedPingpongEEENS5_IJNSA_ILi64EEESF_NSA_ILi128EEEEEEaNS5_IJNS4_6LayoutINS5_IJiNS5_IJNSA_ILi2EEEiEEEiEEENS5_IJlNS5_IJSB_SJ_EEElEEEEENSI_INS5_IJNS5_IJSF_iEEENS5_IJSG_iEEEiEEENS5_IJNS5_IJSG_NSA_ILi8192EEEEEENS5_IJSB_lEEElEEEEEEEEaNS5_IJlSB_lEEENS4_8TiledMMAINS4_8MMA_AtomIJNS4_4SM904GMMA6SPARSE27GMMA_64x64x64_S32S8S8_SS_TNILNS12_9SparseSelE0EEEEEENSI_ISC_NS5_IJNSA_ILi0EEES18_S18_EEEEENS5_IJNS4_10UnderscoreES1B_S1B_EEEEENS4_13SM90_TMA_LOADENS4_14ComposedLayoutINS4_7SwizzleILi2ELi4ELi3EEENS4_25smem_sparse_ptr_flag_bitsILi2ELi8EEENSI_INS5_IJNS5_IJSB_NSA_ILi8EEEEEENS5_IJSJ_SF_EEEEEENS5_IJNS5_IJS18_SG_EEESM_EEEEEEEvNS4_8identityES1E_NS1F_INS1G_ILi3ELi4ELi3EEENS4_18smem_ptr_flag_bitsILi8EEENSI_INS5_IJS1K_SG_EEENS5_IJSG_SB_EEEEEEEvS1S_EENS_8epilogue10collective6detail29Sm90TmaWarpSpecializedAdapterINS22_15DefaultEpilogueIiNS5_IJSB_llEEES26_NS21_6thread17LinearCombinationIiLi1EiiLNS27_9ScaleType4KindE0ELNS_15FloatRoundStyleE2EiEENS1_15EpilogueDefaultEEEEEvvEEEEvNT_6ParamsE:
	.zero		1920


//--------------------- SYMBOLS --------------------------

	.type		.nv.reservedSmem.offset0,@object
	.size		.nv.reservedSmem.offset0,0x4
